	.target	sm_90a

	.elftype	@"ET_EXEC"


//--------------------- .note.nv.tkinfo           --------------------------
	.section	.note.nv.tkinfo,"",@"SHT_NOTE"
	.sectionflags	@"SHF_NOTE_NV_TKINFO"
	.tkinfo
        /*0018*/ 	.word	0x00000002
        /*0030*/ 	.string	""
        /*0030*/ 	.string	"ptxas"
        /*0030*/ 	.string	"Cuda compilation tools, release 13.0, V13.0.88"
        /*0030*/ 	.string	"Build cuda_13.0.r13.0/compiler.36424714_0"
        /*0030*/ 	.string	"-arch sm_90a -m 64 "



//--------------------- .note.nv.cuinfo           --------------------------
	.section	.note.nv.cuinfo,"",@"SHT_NOTE"
	.sectionflags	@"SHF_NOTE_NV_CUINFO"
        /*0018*/ 	.short	0x0002
        /*001a*/ 	.short	0x005a
        /*001c*/ 	.short	0x0082
	.zero		2


//--------------------- .nv.info                  --------------------------
	.section	.nv.info,"",@"SHT_CUDA_INFO"
	.align	4


	//----- nvinfo : EIATTR_REGCOUNT
	.align		4
        /*0000*/ 	.byte	0x04, 0x2f
        /*0002*/ 	.short	(.L_15 - .L_14)
	.align		4
.L_14:
        /*0004*/ 	.word	index@(_ZN7cutlass13device_kernelINS_4gemm6kernel13GemmUniversalIN4cute5tupleIJiiiiEEENS1_10collective13CollectiveMmaINS1_34MainloopSm90TmaGmmaWarpSpecializedILi45ENS5_IJNS4_1CILi2EEENSA_ILi1EEESC_EEENS1_35KernelTmaWarpSpecializedCooperativeEEENS5_IJNSA_ILi128EEENSA_ILi32EEENSA_ILi16EEEEEENS_6half_tENS5_IJlSC_lEEESK_SL_NS4_8TiledMMAINS4_8MMA_AtomIJNS4_4SM904GMMA25MMA_64x32x16_F32F16F16_SSILNSP_5MajorE0ELSR_0ELNSP_7ScaleInE1ELSS_1EEEEEENS4_6LayoutISD_NS5_IJSC_NSA_ILi0EEESW_EEEEENS5_IJNS4_10UnderscoreESZ_SZ_EEEEENS4_13SM90_TMA_LOADENS4_14ComposedLayoutINS4_7SwizzleILi1ELi4ELi3EEENS4_18smem_ptr_flag_bitsILi16EEENSV_INS5_IJNSA_ILi8EEESI_EEENS5_IJSI_SC_EEEEEEEvNS4_8identityENS4_23SM90_TMA_LOAD_MULTICASTES1C_vS1D_EENS_8epilogue10collective6detail29Sm90TmaWarpSpecializedAdapterINS1H_15DefaultEpilogueISK_SL_SL_NS1G_6thread17LinearCombinationISK_Li1EffLNS1L_9ScaleType4KindE0ELNS_15FloatRoundStyleE2ESK_EENS1_15EpilogueDefaultEEEEEvvEEEEvNT_6ParamsE)
        /*0008*/ 	.word	0x000000a8


	//----- nvinfo : EIATTR_FRAME_SIZE
	.align		4
.L_15:
        /*000c*/ 	.byte	0x04, 0x11
        /*000e*/ 	.short	(.L_17 - .L_16)
	.align		4
.L_16:
        /*0010*/ 	.word	index@(_ZN7cutlass13device_kernelINS_4gemm6kernel13GemmUniversalIN4cute5tupleIJiiiiEEENS1_10collective13CollectiveMmaINS1_34MainloopSm90TmaGmmaWarpSpecializedILi45ENS5_IJNS4_1CILi2EEENSA_ILi1EEESC_EEENS1_35KernelTmaWarpSpecializedCooperativeEEENS5_IJNSA_ILi128EEENSA_ILi32EEENSA_ILi16EEEEEENS_6half_tENS5_IJlSC_lEEESK_SL_NS4_8TiledMMAINS4_8MMA_AtomIJNS4_4SM904GMMA25MMA_64x32x16_F32F16F16_SSILNSP_5MajorE0ELSR_0ELNSP_7ScaleInE1ELSS_1EEEEEENS4_6LayoutISD_NS5_IJSC_NSA_ILi0EEESW_EEEEENS5_IJNS4_10UnderscoreESZ_SZ_EEEEENS4_13SM90_TMA_LOADENS4_14ComposedLayoutINS4_7SwizzleILi1ELi4ELi3EEENS4_18smem_ptr_flag_bitsILi16EEENSV_INS5_IJNSA_ILi8EEESI_EEENS5_IJSI_SC_EEEEEEEvNS4_8identityENS4_23SM90_TMA_LOAD_MULTICASTES1C_vS1D_EENS_8epilogue10collective6detail29Sm90TmaWarpSpecializedAdapterINS1H_15DefaultEpilogueISK_SL_SL_NS1G_6thread17LinearCombinationISK_Li1EffLNS1L_9ScaleType4KindE0ELNS_15FloatRoundStyleE2ESK_EENS1_15EpilogueDefaultEEEEEvvEEEEvNT_6ParamsE)
        /*0014*/ 	.word	0x00000000


	//----- nvinfo : EIATTR_MIN_STACK_SIZE
	.align		4
.L_17:
        /*0018*/ 	.byte	0x04, 0x12
        /*001a*/ 	.short	(.L_19 - .L_18)
	.align		4
.L_18:
        /*001c*/ 	.word	index@(_ZN7cutlass13device_kernelINS_4gemm6kernel13GemmUniversalIN4cute5tupleIJiiiiEEENS1_10collective13CollectiveMmaINS1_34MainloopSm90TmaGmmaWarpSpecializedILi45ENS5_IJNS4_1CILi2EEENSA_ILi1EEESC_EEENS1_35KernelTmaWarpSpecializedCooperativeEEENS5_IJNSA_ILi128EEENSA_ILi32EEENSA_ILi16EEEEEENS_6half_tENS5_IJlSC_lEEESK_SL_NS4_8TiledMMAINS4_8MMA_AtomIJNS4_4SM904GMMA25MMA_64x32x16_F32F16F16_SSILNSP_5MajorE0ELSR_0ELNSP_7ScaleInE1ELSS_1EEEEEENS4_6LayoutISD_NS5_IJSC_NSA_ILi0EEESW_EEEEENS5_IJNS4_10UnderscoreESZ_SZ_EEEEENS4_13SM90_TMA_LOADENS4_14ComposedLayoutINS4_7SwizzleILi1ELi4ELi3EEENS4_18smem_ptr_flag_bitsILi16EEENSV_INS5_IJNSA_ILi8EEESI_EEENS5_IJSI_SC_EEEEEEEvNS4_8identityENS4_23SM90_TMA_LOAD_MULTICASTES1C_vS1D_EENS_8epilogue10collective6detail29Sm90TmaWarpSpecializedAdapterINS1H_15DefaultEpilogueISK_SL_SL_NS1G_6thread17LinearCombinationISK_Li1EffLNS1L_9ScaleType4KindE0ELNS_15FloatRoundStyleE2ESK_EENS1_15EpilogueDefaultEEEEEvvEEEEvNT_6ParamsE)
        /*0020*/ 	.word	0x00000000
.L_19:


//--------------------- .nv.compat                --------------------------
	.section	.nv.compat,"",@"SHT_CUDA_COMPAT_INFO"
	.align	4
        /*0000*/ 	.byte	0x02, 0x09, 0x01, 0x00, 0x02, 0x02, 0x04, 0x00, 0x02, 0x05, 0x05, 0x00, 0x03, 0x07, 0x01, 0x01
        /*0010*/ 	.byte	0x02, 0x03, 0x01, 0x00, 0x02, 0x06, 0x01, 0x00, 0x04, 0x0b, 0x08, 0x00, 0x00, 0x00, 0x00, 0x00
        /*0020*/ 	.byte	0x00, 0x00, 0x00, 0x00


//--------------------- .nv.info._ZN7cutlass13device_kernelINS_4gemm6kernel13GemmUniversalIN4cute5tupleIJiiiiEEENS1_10collective13CollectiveMmaINS1_34MainloopSm90TmaGmmaWarpSpecializedILi45ENS5_IJNS4_1CILi2EEENSA_ILi1EEESC_EEENS1_35KernelTmaWarpSpecializedCooperativeEEENS5_IJNSA_ILi128EEENSA_ILi32EEENSA_ILi16EEEEEENS_6half_tENS5_IJlSC_lEEESK_SL_NS4_8TiledMMAINS4_8MMA_AtomIJNS4_4SM904GMMA25MMA_64x32x16_F32F16F16_SSILNSP_5MajorE0ELSR_0ELNSP_7ScaleInE1ELSS_1EEEEEENS4_6LayoutISD_NS5_IJSC_NSA_ILi0EEESW_EEEEENS5_IJNS4_10UnderscoreESZ_SZ_EEEEENS4_13SM90_TMA_LOADENS4_14ComposedLayoutINS4_7SwizzleILi1ELi4ELi3EEENS4_18smem_ptr_flag_bitsILi16EEENSV_INS5_IJNSA_ILi8EEESI_EEENS5_IJSI_SC_EEEEEEEvNS4_8identityENS4_23SM90_TMA_LOAD_MULTICASTES1C_vS1D_EENS_8epilogue10collective6detail29Sm90TmaWarpSpecializedAdapterINS1H_15DefaultEpilogueISK_SL_SL_NS1G_6thread17LinearCombinationISK_Li1EffLNS1L_9ScaleType4KindE0ELNS_15FloatRoundStyleE2ESK_EENS1_15EpilogueDefaultEEEEEvvEEEEvNT_6ParamsE --------------------------
	.section	.nv.info._ZN7cutlass13device_kernelINS_4gemm6kernel13GemmUniversalIN4cute5tupleIJiiiiEEENS1_10collective13CollectiveMmaINS1_34MainloopSm90TmaGmmaWarpSpecializedILi45ENS5_IJNS4_1CILi2EEENSA_ILi1EEESC_EEENS1_35KernelTmaWarpSpecializedCooperativeEEENS5_IJNSA_ILi128EEENSA_ILi32EEENSA_ILi16EEEEEENS_6half_tENS5_IJlSC_lEEESK_SL_NS4_8TiledMMAINS4_8MMA_AtomIJNS4_4SM904GMMA25MMA_64x32x16_F32F16F16_SSILNSP_5MajorE0ELSR_0ELNSP_7ScaleInE1ELSS_1EEEEEENS4_6LayoutISD_NS5_IJSC_NSA_ILi0EEESW_EEEEENS5_IJNS4_10UnderscoreESZ_SZ_EEEEENS4_13SM90_TMA_LOADENS4_14ComposedLayoutINS4_7SwizzleILi1ELi4ELi3EEENS4_18smem_ptr_flag_bitsILi16EEENSV_INS5_IJNSA_ILi8EEESI_EEENS5_IJSI_SC_EEEEEEEvNS4_8identityENS4_23SM90_TMA_LOAD_MULTICASTES1C_vS1D_EENS_8epilogue10collective6detail29Sm90TmaWarpSpecializedAdapterINS1H_15DefaultEpilogueISK_SL_SL_NS1G_6thread17LinearCombinationISK_Li1EffLNS1L_9ScaleType4KindE0ELNS_15FloatRoundStyleE2ESK_EENS1_15EpilogueDefaultEEEEEvvEEEEvNT_6ParamsE,"",@"SHT_CUDA_INFO"
	.sectionflags	@""
	.align	4


	//----- nvinfo : EIATTR_CUDA_API_VERSION
	.align		4
        /*0000*/ 	.byte	0x04, 0x37
        /*0002*/ 	.short	(.L_21 - .L_20)
.L_20:
        /*0004*/ 	.word	0x00000082


	//----- nvinfo : EIATTR_KPARAM_INFO
	.align		4
.L_21:
        /*0008*/ 	.byte	0x04, 0x17
        /*000a*/ 	.short	(.L_23 - .L_22)
.L_22:
        /*000c*/ 	.word	0x00000000
        /*0010*/ 	.short	0x0000
        /*0012*/ 	.short	0x0070
        /*0014*/ 	.byte	0x00, 0xf0, 0x01, 0x10


	//----- nvinfo : EIATTR_SPARSE_MMA_MASK
	.align		4
.L_23:
        /*0018*/ 	.byte	0x03, 0x50
        /*001a*/ 	.short	0x0000


	//----- nvinfo : EIATTR_MAXREG_COUNT
	.align		4
        /*001c*/ 	.byte	0x03, 0x1b
        /*001e*/ 	.short	0x00a8


	//----- nvinfo : EIATTR_NUM_BARRIERS
	.align		4
        /*0020*/ 	.byte	0x02, 0x4c
        /*0022*/ 	.byte	0x01
	.zero		1


	//----- nvinfo : EIATTR_EXTERNS
	.align		4
        /*0024*/ 	.byte	0x04, 0x0f
        /*0026*/ 	.short	(.L_25 - .L_24)


	//   ....[0]....
	.align		4
.L_24:
        /*0028*/ 	.word	index@(__assertfail)


	//----- nvinfo : EIATTR_MERCURY_ISA_VERSION
	.align		4
.L_25:
        /*002c*/ 	.byte	0x03, 0x5f
        /*002e*/ 	.short	0x0101


	//----- nvinfo : EIATTR_INT_WARP_WIDE_INSTR_OFFSETS
	.align		4
        /*0030*/ 	.byte	0x04, 0x31
        /*0032*/ 	.short	(.L_27 - .L_26)


	//   ....[0]....
.L_26:
        /*0034*/ 	.word	0x000009d0


	//   ....[1]....
        /*0038*/ 	.word	0x00000a00


	//   ....[2]....
        /*003c*/ 	.word	0x00000ba0


	//----- nvinfo : EIATTR_COOP_GROUP_MASK_REGIDS
	.align		4
.L_27:
        /*0040*/ 	.byte	0x04, 0x29
        /*0042*/ 	.short	(.L_29 - .L_28)


	//   ....[0]....
.L_28:
        /*0044*/ 	.word	0xffffffff


	//   ....[1]....
        /*0048*/ 	.word	0xffffffff


	//   ....[2]....
        /*004c*/ 	.word	0xffffffff


	//   ....[3]....
        /*0050*/ 	.word	0xffffffff


	//   ....[4]....
        /*0054*/ 	.word	0xffffffff


	//   ....[5]....
        /*0058*/ 	.word	0xffffffff


	//----- nvinfo : EIATTR_COOP_GROUP_INSTR_OFFSETS
	.align		4
.L_29:
        /*005c*/ 	.byte	0x04, 0x28
        /*005e*/ 	.short	(.L_31 - .L_30)


	//   ....[0]....
.L_30:
        /*0060*/ 	.word	0x00000060


	//   ....[1]....
        /*0064*/ 	.word	0x00000070


	//   ....[2]....
        /*0068*/ 	.word	0x00000130


	//   ....[3]....
        /*006c*/ 	.word	0x00000820


	//   ....[4]....
        /*0070*/ 	.word	0x00000d50


	//   ....[5]....
        /*0074*/ 	.word	0x000019f0


	//----- nvinfo : EIATTR_REG_RECONFIG
	.align		4
.L_31:
        /*0078*/ 	.byte	0x01, 0x54
	.zero		2


	//----- nvinfo : EIATTR_SYSCALL_OFFSETS
	.align		4
        /*007c*/ 	.byte	0x04, 0x46
        /*007e*/ 	.short	(.L_33 - .L_32)


	//   ....[0]....
.L_32:
        /*0080*/ 	.word	0x00001be0


	//----- nvinfo : EIATTR_MBARRIER_INSTR_OFFSETS
	.align		4
.L_33:
        /*0084*/ 	.byte	0x04, 0x39
        /*0086*/ 	.short	(.L_35 - .L_34)


	//   ....[0]....
.L_34:
        /*0088*/ 	.word	0x00000250
        /*008c*/ 	.word	0x000000ff
        /*0090*/ 	.word	0x00000000
        /*0094*/ 	.short	0x0100
        /*0096*/ 	.byte	0x08
	.zero		1


	//   ....[1]....
        /*0098*/ 	.word	0x00000260
        /*009c*/ 	.word	0x000000ff
        /*00a0*/ 	.word	0x00000168
        /*00a4*/ 	.short	0x0100
        /*00a6*/ 	.byte	0x08
	.zero		1


	//   ....[2]....
        /*00a8*/ 	.word	0x00000270
        /*00ac*/ 	.word	0x000000ff
        /*00b0*/ 	.word	0x00000008
        /*00b4*/ 	.short	0x0100
        /*00b6*/ 	.byte	0x08
	.zero		1


	//   ....[3]....
        /*00b8*/ 	.word	0x00000280
        /*00bc*/ 	.word	0x000000ff
        /*00c0*/ 	.word	0x00000170
        /*00c4*/ 	.short	0x0100
        /*00c6*/ 	.byte	0x08
	.zero		1


	//   ....[4]....
        /*00c8*/ 	.word	0x00000290
        /*00cc*/ 	.word	0x000000ff
        /*00d0*/ 	.word	0x00000010
        /*00d4*/ 	.short	0x0100
        /*00d6*/ 	.byte	0x08
	.zero		1


	//   ....[5]....
        /*00d8*/ 	.word	0x000002a0
        /*00dc*/ 	.word	0x000000ff
        /*00e0*/ 	.word	0x00000178
        /*00e4*/ 	.short	0x0100
        /*00e6*/ 	.byte	0x08
	.zero		1


	//   ....[6]....
        /*00e8*/ 	.word	0x000002b0
        /*00ec*/ 	.word	0x000000ff
        /*00f0*/ 	.word	0x00000018
        /*00f4*/ 	.short	0x0100
        /*00f6*/ 	.byte	0x08
	.zero		1


	//   ....[7]....
        /*00f8*/ 	.word	0x000002c0
        /*00fc*/ 	.word	0x000000ff
        /*0100*/ 	.word	0x00000180
        /*0104*/ 	.short	0x0100
        /*0106*/ 	.byte	0x08
	.zero		1


	//   ....[8]....
        /*0108*/ 	.word	0x000002d0
        /*010c*/ 	.word	0x000000ff
        /*0110*/ 	.word	0x00000020
        /*0114*/ 	.short	0x0100
        /*0116*/ 	.byte	0x08
	.zero		1


	//   ....[9]....
        /*0118*/ 	.word	0x000002e0
        /*011c*/ 	.word	0x000000ff
        /*0120*/ 	.word	0x00000188
        /*0124*/ 	.short	0x0100
        /*0126*/ 	.byte	0x08
	.zero		1


	//   ....[10]....
        /*0128*/ 	.word	0x000002f0
        /*012c*/ 	.word	0x000000ff
        /*0130*/ 	.word	0x00000028
        /*0134*/ 	.short	0x0100
        /*0136*/ 	.byte	0x08
	.zero		1


	//   ....[11]....
        /*0138*/ 	.word	0x00000300
        /*013c*/ 	.word	0x000000ff
        /*0140*/ 	.word	0x00000190
        /*0144*/ 	.short	0x0100
        /*0146*/ 	.byte	0x08
	.zero		1


	//   ....[12]....
        /*0148*/ 	.word	0x00000310
        /*014c*/ 	.word	0x000000ff
        /*0150*/ 	.word	0x00000030
        /*0154*/ 	.short	0x0100
        /*0156*/ 	.byte	0x08
	.zero		1


	//   ....[13]....
        /*0158*/ 	.word	0x00000320
        /*015c*/ 	.word	0x000000ff
        /*0160*/ 	.word	0x00000198
        /*0164*/ 	.short	0x0100
        /*0166*/ 	.byte	0x08
	.zero		1


	//   ....[14]....
        /*0168*/ 	.word	0x00000330
        /*016c*/ 	.word	0x000000ff
        /*0170*/ 	.word	0x00000038
        /*0174*/ 	.short	0x0100
        /*0176*/ 	.byte	0x08
	.zero		1


	//   ....[15]....
        /*0178*/ 	.word	0x00000340
        /*017c*/ 	.word	0x000000ff
        /*0180*/ 	.word	0x000001a0
        /*0184*/ 	.short	0x0100
        /*0186*/ 	.byte	0x08
	.zero		1


	//   ....[16]....
        /*0188*/ 	.word	0x00000350
        /*018c*/ 	.word	0x000000ff
        /*0190*/ 	.word	0x00000040
        /*0194*/ 	.short	0x0100
        /*0196*/ 	.byte	0x08
	.zero		1


	//   ....[17]....
        /*0198*/ 	.word	0x00000360
        /*019c*/ 	.word	0x000000ff
        /*01a0*/ 	.word	0x000001a8
        /*01a4*/ 	.short	0x0100
        /*01a6*/ 	.byte	0x08
	.zero		1


	//   ....[18]....
        /*01a8*/ 	.word	0x00000370
        /*01ac*/ 	.word	0x000000ff
        /*01b0*/ 	.word	0x00000048
        /*01b4*/ 	.short	0x0100
        /*01b6*/ 	.byte	0x08
	.zero		1


	//   ....[19]....
        /*01b8*/ 	.word	0x00000380
        /*01bc*/ 	.word	0x000000ff
        /*01c0*/ 	.word	0x000001b0
        /*01c4*/ 	.short	0x0100
        /*01c6*/ 	.byte	0x08
	.zero		1


	//   ....[20]....
        /*01c8*/ 	.word	0x00000390
        /*01cc*/ 	.word	0x000000ff
        /*01d0*/ 	.word	0x00000050
        /*01d4*/ 	.short	0x0100
        /*01d6*/ 	.byte	0x08
	.zero		1


	//   ....[21]....
        /*01d8*/ 	.word	0x000003a0
        /*01dc*/ 	.word	0x000000ff
        /*01e0*/ 	.word	0x000001b8
        /*01e4*/ 	.short	0x0100
        /*01e6*/ 	.byte	0x08
	.zero		1


	//   ....[22]....
        /*01e8*/ 	.word	0x000003b0
        /*01ec*/ 	.word	0x000000ff
        /*01f0*/ 	.word	0x00000058
        /*01f4*/ 	.short	0x0100
        /*01f6*/ 	.byte	0x08
	.zero		1


	//   ....[23]....
        /*01f8*/ 	.word	0x000003c0
        /*01fc*/ 	.word	0x000000ff
        /*0200*/ 	.word	0x000001c0
        /*0204*/ 	.short	0x0100
        /*0206*/ 	.byte	0x08
	.zero		1


	//   ....[24]....
        /*0208*/ 	.word	0x000003d0
        /*020c*/ 	.word	0x000000ff
        /*0210*/ 	.word	0x00000060
        /*0214*/ 	.short	0x0100
        /*0216*/ 	.byte	0x08
	.zero		1


	//   ....[25]....
        /*0218*/ 	.word	0x000003e0
        /*021c*/ 	.word	0x000000ff
        /*0220*/ 	.word	0x000001c8
        /*0224*/ 	.short	0x0100
        /*0226*/ 	.byte	0x08
	.zero		1


	//   ....[26]....
        /*0228*/ 	.word	0x000003f0
        /*022c*/ 	.word	0x000000ff
        /*0230*/ 	.word	0x00000068
        /*0234*/ 	.short	0x0100
        /*0236*/ 	.byte	0x08
	.zero		1


	//   ....[27]....
        /*0238*/ 	.word	0x00000400
        /*023c*/ 	.word	0x000000ff
        /*0240*/ 	.word	0x000001d0
        /*0244*/ 	.short	0x0100
        /*0246*/ 	.byte	0x08
	.zero		1


	//   ....[28]....
        /*0248*/ 	.word	0x00000410
        /*024c*/ 	.word	0x000000ff
        /*0250*/ 	.word	0x00000070
        /*0254*/ 	.short	0x0100
        /*0256*/ 	.byte	0x08
	.zero		1


	//   ....[29]....
        /*0258*/ 	.word	0x00000420
        /*025c*/ 	.word	0x000000ff
        /*0260*/ 	.word	0x000001d8
        /*0264*/ 	.short	0x0100
        /*0266*/ 	.byte	0x08
	.zero		1


	//   ....[30]....
        /*0268*/ 	.word	0x00000430
        /*026c*/ 	.word	0x000000ff
        /*0270*/ 	.word	0x00000078
        /*0274*/ 	.short	0x0100
        /*0276*/ 	.byte	0x08
	.zero		1


	//   ....[31]....
        /*0278*/ 	.word	0x00000440
        /*027c*/ 	.word	0x000000ff
        /*0280*/ 	.word	0x000001e0
        /*0284*/ 	.short	0x0100
        /*0286*/ 	.byte	0x08
	.zero		1


	//   ....[32]....
        /*0288*/ 	.word	0x00000450
        /*028c*/ 	.word	0x000000ff
        /*0290*/ 	.word	0x00000080
        /*0294*/ 	.short	0x0100
        /*0296*/ 	.byte	0x08
	.zero		1


	//   ....[33]....
        /*0298*/ 	.word	0x00000460
        /*029c*/ 	.word	0x000000ff
        /*02a0*/ 	.word	0x000001e8
        /*02a4*/ 	.short	0x0100
        /*02a6*/ 	.byte	0x08
	.zero		1


	//   ....[34]....
        /*02a8*/ 	.word	0x00000470
        /*02ac*/ 	.word	0x000000ff
        /*02b0*/ 	.word	0x00000088
        /*02b4*/ 	.short	0x0100
        /*02b6*/ 	.byte	0x08
	.zero		1


	//   ....[35]....
        /*02b8*/ 	.word	0x00000480
        /*02bc*/ 	.word	0x000000ff
        /*02c0*/ 	.word	0x000001f0
        /*02c4*/ 	.short	0x0100
        /*02c6*/ 	.byte	0x08
	.zero		1


	//   ....[36]....
        /*02c8*/ 	.word	0x00000490
        /*02cc*/ 	.word	0x000000ff
        /*02d0*/ 	.word	0x00000090
        /*02d4*/ 	.short	0x0100
        /*02d6*/ 	.byte	0x08
	.zero		1


	//   ....[37]....
        /*02d8*/ 	.word	0x000004a0
        /*02dc*/ 	.word	0x000000ff
        /*02e0*/ 	.word	0x000001f8
        /*02e4*/ 	.short	0x0100
        /*02e6*/ 	.byte	0x08
	.zero		1


	//   ....[38]....
        /*02e8*/ 	.word	0x000004b0
        /*02ec*/ 	.word	0x000000ff
        /*02f0*/ 	.word	0x00000098
        /*02f4*/ 	.short	0x0100
        /*02f6*/ 	.byte	0x08
	.zero		1


	//   ....[39]....
        /*02f8*/ 	.word	0x000004c0
        /*02fc*/ 	.word	0x000000ff
        /*0300*/ 	.word	0x00000200
        /*0304*/ 	.short	0x0100
        /*0306*/ 	.byte	0x08
	.zero		1


	//   ....[40]....
        /*0308*/ 	.word	0x000004d0
        /*030c*/ 	.word	0x000000ff
        /*0310*/ 	.word	0x000000a0
        /*0314*/ 	.short	0x0100
        /*0316*/ 	.byte	0x08
	.zero		1


	//   ....[41]....
        /*0318*/ 	.word	0x000004e0
        /*031c*/ 	.word	0x000000ff
        /*0320*/ 	.word	0x00000208
        /*0324*/ 	.short	0x0100
        /*0326*/ 	.byte	0x08
	.zero		1


	//   ....[42]....
        /*0328*/ 	.word	0x000004f0
        /*032c*/ 	.word	0x000000ff
        /*0330*/ 	.word	0x000000a8
        /*0334*/ 	.short	0x0100
        /*0336*/ 	.byte	0x08
	.zero		1


	//   ....[43]....
        /*0338*/ 	.word	0x00000500
        /*033c*/ 	.word	0x000000ff
        /*0340*/ 	.word	0x00000210
        /*0344*/ 	.short	0x0100
        /*0346*/ 	.byte	0x08
	.zero		1


	//   ....[44]....
        /*0348*/ 	.word	0x00000510
        /*034c*/ 	.word	0x000000ff
        /*0350*/ 	.word	0x000000b0
        /*0354*/ 	.short	0x0100
        /*0356*/ 	.byte	0x08
	.zero		1


	//   ....[45]....
        /*0358*/ 	.word	0x00000520
        /*035c*/ 	.word	0x000000ff
        /*0360*/ 	.word	0x00000218
        /*0364*/ 	.short	0x0100
        /*0366*/ 	.byte	0x08
	.zero		1


	//   ....[46]....
        /*0368*/ 	.word	0x00000530
        /*036c*/ 	.word	0x000000ff
        /*0370*/ 	.word	0x000000b8
        /*0374*/ 	.short	0x0100
        /*0376*/ 	.byte	0x08
	.zero		1


	//   ....[47]....
        /*0378*/ 	.word	0x00000540
        /*037c*/ 	.word	0x000000ff
        /*0380*/ 	.word	0x00000220
        /*0384*/ 	.short	0x0100
        /*0386*/ 	.byte	0x08
	.zero		1


	//   ....[48]....
        /*0388*/ 	.word	0x00000550
        /*038c*/ 	.word	0x000000ff
        /*0390*/ 	.word	0x000000c0
        /*0394*/ 	.short	0x0100
        /*0396*/ 	.byte	0x08
	.zero		1


	//   ....[49]....
        /*0398*/ 	.word	0x00000560
        /*039c*/ 	.word	0x000000ff
        /*03a0*/ 	.word	0x00000228
        /*03a4*/ 	.short	0x0100
        /*03a6*/ 	.byte	0x08
	.zero		1


	//   ....[50]....
        /*03a8*/ 	.word	0x00000570
        /*03ac*/ 	.word	0x000000ff
        /*03b0*/ 	.word	0x000000c8
        /*03b4*/ 	.short	0x0100
        /*03b6*/ 	.byte	0x08
	.zero		1


	//   ....[51]....
        /*03b8*/ 	.word	0x00000580
        /*03bc*/ 	.word	0x000000ff
        /*03c0*/ 	.word	0x00000230
        /*03c4*/ 	.short	0x0100
        /*03c6*/ 	.byte	0x08
	.zero		1


	//   ....[52]....
        /*03c8*/ 	.word	0x00000590
        /*03cc*/ 	.word	0x000000ff
        /*03d0*/ 	.word	0x000000d0
        /*03d4*/ 	.short	0x0100
        /*03d6*/ 	.byte	0x08
	.zero		1


	//   ....[53]....
        /*03d8*/ 	.word	0x000005a0
        /*03dc*/ 	.word	0x000000ff
        /*03e0*/ 	.word	0x00000238
        /*03e4*/ 	.short	0x0100
        /*03e6*/ 	.byte	0x08
	.zero		1


	//   ....[54]....
        /*03e8*/ 	.word	0x000005b0
        /*03ec*/ 	.word	0x000000ff
        /*03f0*/ 	.word	0x000000d8
        /*03f4*/ 	.short	0x0100
        /*03f6*/ 	.byte	0x08
	.zero		1


	//   ....[55]....
        /*03f8*/ 	.word	0x000005c0
        /*03fc*/ 	.word	0x000000ff
        /*0400*/ 	.word	0x00000240
        /*0404*/ 	.short	0x0100
        /*0406*/ 	.byte	0x08
	.zero		1


	//   ....[56]....
        /*0408*/ 	.word	0x000005d0
        /*040c*/ 	.word	0x000000ff
        /*0410*/ 	.word	0x000000e0
        /*0414*/ 	.short	0x0100
        /*0416*/ 	.byte	0x08
	.zero		1


	//   ....[57]....
        /*0418*/ 	.word	0x000005e0
        /*041c*/ 	.word	0x000000ff
        /*0420*/ 	.word	0x00000248
        /*0424*/ 	.short	0x0100
        /*0426*/ 	.byte	0x08
	.zero		1


	//   ....[58]....
        /*0428*/ 	.word	0x000005f0
        /*042c*/ 	.word	0x000000ff
        /*0430*/ 	.word	0x000000e8
        /*0434*/ 	.short	0x0100
        /*0436*/ 	.byte	0x08
	.zero		1


	//   ....[59]....
        /*0438*/ 	.word	0x00000600
        /*043c*/ 	.word	0x000000ff
        /*0440*/ 	.word	0x00000250
        /*0444*/ 	.short	0x0100
        /*0446*/ 	.byte	0x08
	.zero		1


	//   ....[60]....
        /*0448*/ 	.word	0x00000610
        /*044c*/ 	.word	0x000000ff
        /*0450*/ 	.word	0x000000f0
        /*0454*/ 	.short	0x0100
        /*0456*/ 	.byte	0x08
	.zero		1


	//   ....[61]....
        /*0458*/ 	.word	0x00000620
        /*045c*/ 	.word	0x000000ff
        /*0460*/ 	.word	0x00000258
        /*0464*/ 	.short	0x0100
        /*0466*/ 	.byte	0x08
	.zero		1


	//   ....[62]....
        /*0468*/ 	.word	0x00000630
        /*046c*/ 	.word	0x000000ff
        /*0470*/ 	.word	0x000000f8
        /*0474*/ 	.short	0x0100
        /*0476*/ 	.byte	0x08
	.zero		1


	//   ....[63]....
        /*0478*/ 	.word	0x00000640
        /*047c*/ 	.word	0x000000ff
        /*0480*/ 	.word	0x00000260
        /*0484*/ 	.short	0x0100
        /*0486*/ 	.byte	0x08
	.zero		1


	//   ....[64]....
        /*0488*/ 	.word	0x00000650
        /*048c*/ 	.word	0x000000ff
        /*0490*/ 	.word	0x00000100
        /*0494*/ 	.short	0x0100
        /*0496*/ 	.byte	0x08
	.zero		1


	//   ....[65]....
        /*0498*/ 	.word	0x00000660
        /*049c*/ 	.word	0x000000ff
        /*04a0*/ 	.word	0x00000268
        /*04a4*/ 	.short	0x0100
        /*04a6*/ 	.byte	0x08
	.zero		1


	//   ....[66]....
        /*04a8*/ 	.word	0x00000670
        /*04ac*/ 	.word	0x000000ff
        /*04b0*/ 	.word	0x00000108
        /*04b4*/ 	.short	0x0100
        /*04b6*/ 	.byte	0x08
	.zero		1


	//   ....[67]....
        /*04b8*/ 	.word	0x00000680
        /*04bc*/ 	.word	0x000000ff
        /*04c0*/ 	.word	0x00000270
        /*04c4*/ 	.short	0x0100
        /*04c6*/ 	.byte	0x08
	.zero		1


	//   ....[68]....
        /*04c8*/ 	.word	0x00000690
        /*04cc*/ 	.word	0x000000ff
        /*04d0*/ 	.word	0x00000110
        /*04d4*/ 	.short	0x0100
        /*04d6*/ 	.byte	0x08
	.zero		1


	//   ....[69]....
        /*04d8*/ 	.word	0x000006a0
        /*04dc*/ 	.word	0x000000ff
        /*04e0*/ 	.word	0x00000278
        /*04e4*/ 	.short	0x0100
        /*04e6*/ 	.byte	0x08
	.zero		1


	//   ....[70]....
        /*04e8*/ 	.word	0x000006b0
        /*04ec*/ 	.word	0x000000ff
        /*04f0*/ 	.word	0x00000118
        /*04f4*/ 	.short	0x0100
        /*04f6*/ 	.byte	0x08
	.zero		1


	//   ....[71]....
        /*04f8*/ 	.word	0x000006c0
        /*04fc*/ 	.word	0x000000ff
        /*0500*/ 	.word	0x00000280
        /*0504*/ 	.short	0x0100
        /*0506*/ 	.byte	0x08
	.zero		1


	//   ....[72]....
        /*0508*/ 	.word	0x000006d0
        /*050c*/ 	.word	0x000000ff
        /*0510*/ 	.word	0x00000120
        /*0514*/ 	.short	0x0100
        /*0516*/ 	.byte	0x08
	.zero		1


	//   ....[73]....
        /*0518*/ 	.word	0x000006e0
        /*051c*/ 	.word	0x000000ff
        /*0520*/ 	.word	0x00000288
        /*0524*/ 	.short	0x0100
        /*0526*/ 	.byte	0x08
	.zero		1


	//   ....[74]....
        /*0528*/ 	.word	0x000006f0
        /*052c*/ 	.word	0x000000ff
        /*0530*/ 	.word	0x00000128
        /*0534*/ 	.short	0x0100
        /*0536*/ 	.byte	0x08
	.zero		1


	//   ....[75]....
        /*0538*/ 	.word	0x00000700
        /*053c*/ 	.word	0x000000ff
        /*0540*/ 	.word	0x00000290
        /*0544*/ 	.short	0x0100
        /*0546*/ 	.byte	0x08
	.zero		1


	//   ....[76]....
        /*0548*/ 	.word	0x00000710
        /*054c*/ 	.word	0x000000ff
        /*0550*/ 	.word	0x00000130
        /*0554*/ 	.short	0x0100
        /*0556*/ 	.byte	0x08
	.zero		1


	//   ....[77]....
        /*0558*/ 	.word	0x00000720
        /*055c*/ 	.word	0x000000ff
        /*0560*/ 	.word	0x00000298
        /*0564*/ 	.short	0x0100
        /*0566*/ 	.byte	0x08
	.zero		1


	//   ....[78]....
        /*0568*/ 	.word	0x00000730
        /*056c*/ 	.word	0x000000ff
        /*0570*/ 	.word	0x00000138
        /*0574*/ 	.short	0x0100
        /*0576*/ 	.byte	0x08
	.zero		1


	//   ....[79]....
        /*0578*/ 	.word	0x00000740
        /*057c*/ 	.word	0x000000ff
        /*0580*/ 	.word	0x000002a0
        /*0584*/ 	.short	0x0100
        /*0586*/ 	.byte	0x08
	.zero		1


	//   ....[80]....
        /*0588*/ 	.word	0x00000750
        /*058c*/ 	.word	0x000000ff
        /*0590*/ 	.word	0x00000140
        /*0594*/ 	.short	0x0100
        /*0596*/ 	.byte	0x08
	.zero		1


	//   ....[81]....
        /*0598*/ 	.word	0x00000760
        /*059c*/ 	.word	0x000000ff
        /*05a0*/ 	.word	0x000002a8
        /*05a4*/ 	.short	0x0100
        /*05a6*/ 	.byte	0x08
	.zero		1


	//   ....[82]....
        /*05a8*/ 	.word	0x00000770
        /*05ac*/ 	.word	0x000000ff
        /*05b0*/ 	.word	0x00000148
        /*05b4*/ 	.short	0x0100
        /*05b6*/ 	.byte	0x08
	.zero		1


	//   ....[83]....
        /*05b8*/ 	.word	0x00000780
        /*05bc*/ 	.word	0x000000ff
        /*05c0*/ 	.word	0x000002b0
        /*05c4*/ 	.short	0x0100
        /*05c6*/ 	.byte	0x08
	.zero		1


	//   ....[84]....
        /*05c8*/ 	.word	0x00000790
        /*05cc*/ 	.word	0x000000ff
        /*05d0*/ 	.word	0x00000150
        /*05d4*/ 	.short	0x0100
        /*05d6*/ 	.byte	0x08
	.zero		1


	//   ....[85]....
        /*05d8*/ 	.word	0x000007a0
        /*05dc*/ 	.word	0x000000ff
        /*05e0*/ 	.word	0x000002b8
        /*05e4*/ 	.short	0x0100
        /*05e6*/ 	.byte	0x08
	.zero		1


	//   ....[86]....
        /*05e8*/ 	.word	0x000007b0
        /*05ec*/ 	.word	0x000000ff
        /*05f0*/ 	.word	0x00000158
        /*05f4*/ 	.short	0x0100
        /*05f6*/ 	.byte	0x08
	.zero		1


	//   ....[87]....
        /*05f8*/ 	.word	0x000007c0
        /*05fc*/ 	.word	0x000000ff
        /*0600*/ 	.word	0x000002c0
        /*0604*/ 	.short	0x0100
        /*0606*/ 	.byte	0x08
	.zero		1


	//   ....[88]....
        /*0608*/ 	.word	0x000007d0
        /*060c*/ 	.word	0x000000ff
        /*0610*/ 	.word	0x00000160
        /*0614*/ 	.short	0x0100
        /*0616*/ 	.byte	0x08
	.zero		1


	//   ....[89]....
        /*0618*/ 	.word	0x000007e0
        /*061c*/ 	.word	0x000000ff
        /*0620*/ 	.word	0x000002c8
        /*0624*/ 	.short	0x0100
        /*0626*/ 	.byte	0x08
	.zero		1


	//   ....[90]....
        /*0628*/ 	.word	0x00000c30
        /*062c*/ 	.word	0x000000ff
        /*0630*/ 	.word	0x000002e0
        /*0634*/ 	.short	0x0100
        /*0636*/ 	.byte	0x06
	.zero		1


	//   ....[91]....
        /*0638*/ 	.word	0x00000cd0
        /*063c*/ 	.word	0x000000ff
        /*0640*/ 	.word	0x000002e8
        /*0644*/ 	.short	0x0100
        /*0646*/ 	.byte	0x06
	.zero		1


	//   ....[92]....
        /*0648*/ 	.word	0x00001c60
        /*064c*/ 	.word	0x00000003
        /*0650*/ 	.word	0x00000000
        /*0654*/ 	.short	0x010a
        /*0656*/ 	.byte	0x3f
	.zero		1


	//   ....[93]....
        /*0658*/ 	.word	0x00001cc0
        /*065c*/ 	.word	0x00000003
        /*0660*/ 	.word	0x00000000
        /*0664*/ 	.short	0x010a
        /*0666*/ 	.byte	0x3f
	.zero		1


	//   ....[94]....
        /*0668*/ 	.word	0x00001e70
        /*066c*/ 	.word	0x000000ff
        /*0670*/ 	.word	0x00000000
        /*0674*/ 	.short	0x010a
        /*0676*/ 	.byte	0x04
	.zero		1


	//   ....[95]....
        /*0678*/ 	.word	0x00001eb0
        /*067c*/ 	.word	0x000000ff
        /*0680*/ 	.word	0x00000000
        /*0684*/ 	.short	0x010a
        /*0686*/ 	.byte	0x04
	.zero		1


	//   ....[96]....
        /*0688*/ 	.word	0x00001fa0
        /*068c*/ 	.word	0x00000004
        /*0690*/ 	.word	0x00000000
        /*0694*/ 	.short	0x0101
        /*0696*/ 	.byte	0x3f
	.zero		1


	//   ....[97]....
        /*0698*/ 	.word	0x000021c0
        /*069c*/ 	.word	0x00000000
        /*06a0*/ 	.word	0x00000000
        /*06a4*/ 	.short	0x0101
        /*06a6*/ 	.byte	0x3f
	.zero		1


	//   ....[98]....
        /*06a8*/ 	.word	0x00004540
        /*06ac*/ 	.word	0x00000018
        /*06b0*/ 	.word	0x00000168
        /*06b4*/ 	.short	0x010a
        /*06b6*/ 	.byte	0x3f
	.zero		1


	//   ....[99]....
        /*06b8*/ 	.word	0x00004910
        /*06bc*/ 	.word	0x0000000e
        /*06c0*/ 	.word	0x000002e8
        /*06c4*/ 	.short	0x0101
        /*06c6*/ 	.byte	0x3f
	.zero		1


	//   ....[100]....
        /*06c8*/ 	.word	0x00005040
        /*06cc*/ 	.word	0x00000005
        /*06d0*/ 	.word	0x00000000
        /*06d4*/ 	.short	0x010a
        /*06d6*/ 	.byte	0x3f
	.zero		1


	//   ....[101]....
        /*06d8*/ 	.word	0x000050c0
        /*06dc*/ 	.word	0x00000007
        /*06e0*/ 	.word	0x00000000
        /*06e4*/ 	.short	0x010a
        /*06e6*/ 	.byte	0x3f
	.zero		1


	//   ....[102]....
        /*06e8*/ 	.word	0x00005150
        /*06ec*/ 	.word	0x00000006
        /*06f0*/ 	.word	0x00000000
        /*06f4*/ 	.short	0x010a
        /*06f6*/ 	.byte	0x3f
	.zero		1


	//   ....[103]....
        /*06f8*/ 	.word	0x000051e0
        /*06fc*/ 	.word	0x00000009
        /*0700*/ 	.word	0x00000000
        /*0704*/ 	.short	0x010a
        /*0706*/ 	.byte	0x3f
	.zero		1


	//   ....[104]....
        /*0708*/ 	.word	0x00005270
        /*070c*/ 	.word	0x00000006
        /*0710*/ 	.word	0x00000000
        /*0714*/ 	.short	0x010a
        /*0716*/ 	.byte	0x3f
	.zero		1


	//   ....[105]....
        /*0718*/ 	.word	0x00005300
        /*071c*/ 	.word	0x00000009
        /*0720*/ 	.word	0x00000000
        /*0724*/ 	.short	0x010a
        /*0726*/ 	.byte	0x3f
	.zero		1


	//   ....[106]....
        /*0728*/ 	.word	0x00005390
        /*072c*/ 	.word	0x00000006
        /*0730*/ 	.word	0x00000000
        /*0734*/ 	.short	0x010a
        /*0736*/ 	.byte	0x3f
	.zero		1


	//   ....[107]....
        /*0738*/ 	.word	0x00005420
        /*073c*/ 	.word	0x00000009
        /*0740*/ 	.word	0x00000000
        /*0744*/ 	.short	0x010a
        /*0746*/ 	.byte	0x3f
	.zero		1


	//   ....[108]....
        /*0748*/ 	.word	0x000054b0
        /*074c*/ 	.word	0x00000006
        /*0750*/ 	.word	0x00000000
        /*0754*/ 	.short	0x010a
        /*0756*/ 	.byte	0x3f
	.zero		1


	//   ....[109]....
        /*0758*/ 	.word	0x00005540
        /*075c*/ 	.word	0x00000009
        /*0760*/ 	.word	0x00000000
        /*0764*/ 	.short	0x010a
        /*0766*/ 	.byte	0x3f
	.zero		1


	//   ....[110]....
        /*0768*/ 	.word	0x000055d0
        /*076c*/ 	.word	0x00000006
        /*0770*/ 	.word	0x00000000
        /*0774*/ 	.short	0x010a
        /*0776*/ 	.byte	0x3f
	.zero		1


	//   ....[111]....
        /*0778*/ 	.word	0x00005660
        /*077c*/ 	.word	0x00000009
        /*0780*/ 	.word	0x00000000
        /*0784*/ 	.short	0x010a
        /*0786*/ 	.byte	0x3f
	.zero		1


	//   ....[112]....
        /*0788*/ 	.word	0x000056f0
        /*078c*/ 	.word	0x00000006
        /*0790*/ 	.word	0x00000000
        /*0794*/ 	.short	0x010a
        /*0796*/ 	.byte	0x3f
	.zero		1


	//   ....[113]....
        /*0798*/ 	.word	0x00005780
        /*079c*/ 	.word	0x00000009
        /*07a0*/ 	.word	0x00000000
        /*07a4*/ 	.short	0x010a
        /*07a6*/ 	.byte	0x3f
	.zero		1


	//   ....[114]....
        /*07a8*/ 	.word	0x00005810
        /*07ac*/ 	.word	0x00000006
        /*07b0*/ 	.word	0x00000000
        /*07b4*/ 	.short	0x010a
        /*07b6*/ 	.byte	0x3f
	.zero		1


	//   ....[115]....
        /*07b8*/ 	.word	0x000058a0
        /*07bc*/ 	.word	0x00000009
        /*07c0*/ 	.word	0x00000000
        /*07c4*/ 	.short	0x010a
        /*07c6*/ 	.byte	0x3f
	.zero		1


	//   ....[116]....
        /*07c8*/ 	.word	0x00005930
        /*07cc*/ 	.word	0x00000006
        /*07d0*/ 	.word	0x00000000
        /*07d4*/ 	.short	0x010a
        /*07d6*/ 	.byte	0x3f
	.zero		1


	//   ....[117]....
        /*07d8*/ 	.word	0x000059c0
        /*07dc*/ 	.word	0x00000009
        /*07e0*/ 	.word	0x00000000
        /*07e4*/ 	.short	0x010a
        /*07e6*/ 	.byte	0x3f
	.zero		1


	//   ....[118]....
        /*07e8*/ 	.word	0x00005a50
        /*07ec*/ 	.word	0x00000006
        /*07f0*/ 	.word	0x00000000
        /*07f4*/ 	.short	0x010a
        /*07f6*/ 	.byte	0x3f
	.zero		1


	//   ....[119]....
        /*07f8*/ 	.word	0x00005ae0
        /*07fc*/ 	.word	0x00000009
        /*0800*/ 	.word	0x00000000
        /*0804*/ 	.short	0x010a
        /*0806*/ 	.byte	0x3f
	.zero		1


	//   ....[120]....
        /*0808*/ 	.word	0x00005b70
        /*080c*/ 	.word	0x00000006
        /*0810*/ 	.word	0x00000000
        /*0814*/ 	.short	0x010a
        /*0816*/ 	.byte	0x3f
	.zero		1


	//   ....[121]....
        /*0818*/ 	.word	0x00005c00
        /*081c*/ 	.word	0x00000009
        /*0820*/ 	.word	0x00000000
        /*0824*/ 	.short	0x010a
        /*0826*/ 	.byte	0x3f
	.zero		1


	//   ....[122]....
        /*0828*/ 	.word	0x00005c90
        /*082c*/ 	.word	0x00000006
        /*0830*/ 	.word	0x00000000
        /*0834*/ 	.short	0x010a
        /*0836*/ 	.byte	0x3f
	.zero		1


	//   ....[123]....
        /*0838*/ 	.word	0x00005d20
        /*083c*/ 	.word	0x00000009
        /*0840*/ 	.word	0x00000000
        /*0844*/ 	.short	0x010a
        /*0846*/ 	.byte	0x3f
	.zero		1


	//   ....[124]....
        /*0848*/ 	.word	0x00005db0
        /*084c*/ 	.word	0x00000006
        /*0850*/ 	.word	0x00000000
        /*0854*/ 	.short	0x010a
        /*0856*/ 	.byte	0x3f
	.zero		1


	//   ....[125]....
        /*0858*/ 	.word	0x00005e40
        /*085c*/ 	.word	0x00000009
        /*0860*/ 	.word	0x00000000
        /*0864*/ 	.short	0x010a
        /*0866*/ 	.byte	0x3f
	.zero		1


	//   ....[126]....
        /*0868*/ 	.word	0x00005ed0
        /*086c*/ 	.word	0x00000006
        /*0870*/ 	.word	0x00000000
        /*0874*/ 	.short	0x010a
        /*0876*/ 	.byte	0x3f
	.zero		1


	//   ....[127]....
        /*0878*/ 	.word	0x00005f60
        /*087c*/ 	.word	0x00000009
        /*0880*/ 	.word	0x00000000
        /*0884*/ 	.short	0x010a
        /*0886*/ 	.byte	0x3f
	.zero		1


	//   ....[128]....
        /*0888*/ 	.word	0x00005ff0
        /*088c*/ 	.word	0x00000006
        /*0890*/ 	.word	0x00000000
        /*0894*/ 	.short	0x010a
        /*0896*/ 	.byte	0x3f
	.zero		1


	//   ....[129]....
        /*0898*/ 	.word	0x00006080
        /*089c*/ 	.word	0x00000009
        /*08a0*/ 	.word	0x00000000
        /*08a4*/ 	.short	0x010a
        /*08a6*/ 	.byte	0x3f
	.zero		1


	//   ....[130]....
        /*08a8*/ 	.word	0x00006110
        /*08ac*/ 	.word	0x00000006
        /*08b0*/ 	.word	0x00000000
        /*08b4*/ 	.short	0x010a
        /*08b6*/ 	.byte	0x3f
	.zero		1


	//   ....[131]....
        /*08b8*/ 	.word	0x000061a0
        /*08bc*/ 	.word	0x00000009
        /*08c0*/ 	.word	0x00000000
        /*08c4*/ 	.short	0x010a
        /*08c6*/ 	.byte	0x3f
	.zero		1


	//   ....[132]....
        /*08c8*/ 	.word	0x00006230
        /*08cc*/ 	.word	0x00000006
        /*08d0*/ 	.word	0x00000000
        /*08d4*/ 	.short	0x010a
        /*08d6*/ 	.byte	0x3f
	.zero		1


	//   ....[133]....
        /*08d8*/ 	.word	0x000062c0
        /*08dc*/ 	.word	0x00000009
        /*08e0*/ 	.word	0x00000000
        /*08e4*/ 	.short	0x010a
        /*08e6*/ 	.byte	0x3f
	.zero		1


	//   ....[134]....
        /*08e8*/ 	.word	0x00006350
        /*08ec*/ 	.word	0x00000006
        /*08f0*/ 	.word	0x00000000
        /*08f4*/ 	.short	0x010a
        /*08f6*/ 	.byte	0x3f
	.zero		1


	//   ....[135]....
        /*08f8*/ 	.word	0x000063e0
        /*08fc*/ 	.word	0x00000009
        /*0900*/ 	.word	0x00000000
        /*0904*/ 	.short	0x010a
        /*0906*/ 	.byte	0x3f
	.zero		1


	//   ....[136]....
        /*0908*/ 	.word	0x00006470
        /*090c*/ 	.word	0x00000006
        /*0910*/ 	.word	0x00000000
        /*0914*/ 	.short	0x010a
        /*0916*/ 	.byte	0x3f
	.zero		1


	//   ....[137]....
        /*0918*/ 	.word	0x00006500
        /*091c*/ 	.word	0x00000009
        /*0920*/ 	.word	0x00000000
        /*0924*/ 	.short	0x010a
        /*0926*/ 	.byte	0x3f
	.zero		1


	//   ....[138]....
        /*0928*/ 	.word	0x00006590
        /*092c*/ 	.word	0x00000006
        /*0930*/ 	.word	0x00000000
        /*0934*/ 	.short	0x010a
        /*0936*/ 	.byte	0x3f
	.zero		1


	//   ....[139]....
        /*0938*/ 	.word	0x00006620
        /*093c*/ 	.word	0x00000009
        /*0940*/ 	.word	0x00000000
        /*0944*/ 	.short	0x010a
        /*0946*/ 	.byte	0x3f
	.zero		1


	//   ....[140]....
        /*0948*/ 	.word	0x000066b0
        /*094c*/ 	.word	0x00000006
        /*0950*/ 	.word	0x00000000
        /*0954*/ 	.short	0x010a
        /*0956*/ 	.byte	0x3f
	.zero		1


	//   ....[141]....
        /*0958*/ 	.word	0x00006740
        /*095c*/ 	.word	0x00000009
        /*0960*/ 	.word	0x00000000
        /*0964*/ 	.short	0x010a
        /*0966*/ 	.byte	0x3f
	.zero		1


	//   ....[142]....
        /*0968*/ 	.word	0x000067d0
        /*096c*/ 	.word	0x0000000a
        /*0970*/ 	.word	0x00000000
        /*0974*/ 	.short	0x010a
        /*0976*/ 	.byte	0x3f
	.zero		1


	//   ....[143]....
        /*0978*/ 	.word	0x00006860
        /*097c*/ 	.word	0x0000000b
        /*0980*/ 	.word	0x00000000
        /*0984*/ 	.short	0x010a
        /*0986*/ 	.byte	0x3f
	.zero		1


	//   ....[144]....
        /*0988*/ 	.word	0x000068f0
        /*098c*/ 	.word	0x00000003
        /*0990*/ 	.word	0x00000000
        /*0994*/ 	.short	0x010a
        /*0996*/ 	.byte	0x3f
	.zero		1


	//   ....[145]....
        /*0998*/ 	.word	0x00006950
        /*099c*/ 	.word	0x00000003
        /*09a0*/ 	.word	0x00000000
        /*09a4*/ 	.short	0x010a
        /*09a6*/ 	.byte	0x3f
	.zero		1


	//   ....[146]....
        /*09a8*/ 	.word	0x000069b0
        /*09ac*/ 	.word	0x00000005
        /*09b0*/ 	.word	0x00000000
        /*09b4*/ 	.short	0x010a
        /*09b6*/ 	.byte	0x3f
	.zero		1


	//   ....[147]....
        /*09b8*/ 	.word	0x00006a80
        /*09bc*/ 	.word	0x00000018
        /*09c0*/ 	.word	0x00000168
        /*09c4*/ 	.short	0x010a
        /*09c6*/ 	.byte	0x3f
	.zero		1


	//   ....[148]....
        /*09c8*/ 	.word	0x00006b50
        /*09cc*/ 	.word	0x00000005
        /*09d0*/ 	.word	0x00000000
        /*09d4*/ 	.short	0x010a
        /*09d6*/ 	.byte	0x3f
	.zero		1


	//   ....[149]....
        /*09d8*/ 	.word	0x00006ba0
        /*09dc*/ 	.word	0x00000007
        /*09e0*/ 	.word	0x00000000
        /*09e4*/ 	.short	0x010a
        /*09e6*/ 	.byte	0x3f
	.zero		1


	//   ....[150]....
        /*09e8*/ 	.word	0x00006bf0
        /*09ec*/ 	.word	0x00000006
        /*09f0*/ 	.word	0x00000000
        /*09f4*/ 	.short	0x010a
        /*09f6*/ 	.byte	0x3f
	.zero		1


	//   ....[151]....
        /*09f8*/ 	.word	0x00006c40
        /*09fc*/ 	.word	0x00000009
        /*0a00*/ 	.word	0x00000000
        /*0a04*/ 	.short	0x010a
        /*0a06*/ 	.byte	0x3f
	.zero		1


	//   ....[152]....
        /*0a08*/ 	.word	0x00006c90
        /*0a0c*/ 	.word	0x00000006
        /*0a10*/ 	.word	0x00000000
        /*0a14*/ 	.short	0x010a
        /*0a16*/ 	.byte	0x3f
	.zero		1


	//   ....[153]....
        /*0a18*/ 	.word	0x00006ce0
        /*0a1c*/ 	.word	0x00000009
        /*0a20*/ 	.word	0x00000000
        /*0a24*/ 	.short	0x010a
        /*0a26*/ 	.byte	0x3f
	.zero		1


	//   ....[154]....
        /*0a28*/ 	.word	0x00006d30
        /*0a2c*/ 	.word	0x00000006
        /*0a30*/ 	.word	0x00000000
        /*0a34*/ 	.short	0x010a
        /*0a36*/ 	.byte	0x3f
	.zero		1


	//   ....[155]....
        /*0a38*/ 	.word	0x00006d80
        /*0a3c*/ 	.word	0x00000009
        /*0a40*/ 	.word	0x00000000
        /*0a44*/ 	.short	0x010a
        /*0a46*/ 	.byte	0x3f
	.zero		1


	//   ....[156]....
        /*0a48*/ 	.word	0x00006dd0
        /*0a4c*/ 	.word	0x00000006
        /*0a50*/ 	.word	0x00000000
        /*0a54*/ 	.short	0x010a
        /*0a56*/ 	.byte	0x3f
	.zero		1


	//   ....[157]....
        /*0a58*/ 	.word	0x00006e20
        /*0a5c*/ 	.word	0x00000009
        /*0a60*/ 	.word	0x00000000
        /*0a64*/ 	.short	0x010a
        /*0a66*/ 	.byte	0x3f
	.zero		1


	//   ....[158]....
        /*0a68*/ 	.word	0x00006e70
        /*0a6c*/ 	.word	0x00000006
        /*0a70*/ 	.word	0x00000000
        /*0a74*/ 	.short	0x010a
        /*0a76*/ 	.byte	0x3f
	.zero		1


	//   ....[159]....
        /*0a78*/ 	.word	0x00006ec0
        /*0a7c*/ 	.word	0x00000009
        /*0a80*/ 	.word	0x00000000
        /*0a84*/ 	.short	0x010a
        /*0a86*/ 	.byte	0x3f
	.zero		1


	//   ....[160]....
        /*0a88*/ 	.word	0x00006f10
        /*0a8c*/ 	.word	0x00000006
        /*0a90*/ 	.word	0x00000000
        /*0a94*/ 	.short	0x010a
        /*0a96*/ 	.byte	0x3f
	.zero		1


	//   ....[161]....
        /*0a98*/ 	.word	0x00006f60
        /*0a9c*/ 	.word	0x00000009
        /*0aa0*/ 	.word	0x00000000
        /*0aa4*/ 	.short	0x010a
        /*0aa6*/ 	.byte	0x3f
	.zero		1


	//   ....[162]....
        /*0aa8*/ 	.word	0x00006fb0
        /*0aac*/ 	.word	0x00000006
        /*0ab0*/ 	.word	0x00000000
        /*0ab4*/ 	.short	0x010a
        /*0ab6*/ 	.byte	0x3f
	.zero		1


	//   ....[163]....
        /*0ab8*/ 	.word	0x00007000
        /*0abc*/ 	.word	0x00000009
        /*0ac0*/ 	.word	0x00000000
        /*0ac4*/ 	.short	0x010a
        /*0ac6*/ 	.byte	0x3f
	.zero		1


	//   ....[164]....
        /*0ac8*/ 	.word	0x00007050
        /*0acc*/ 	.word	0x00000006
        /*0ad0*/ 	.word	0x00000000
        /*0ad4*/ 	.short	0x010a
        /*0ad6*/ 	.byte	0x3f
	.zero		1


	//   ....[165]....
        /*0ad8*/ 	.word	0x000070a0
        /*0adc*/ 	.word	0x00000009
        /*0ae0*/ 	.word	0x00000000
        /*0ae4*/ 	.short	0x010a
        /*0ae6*/ 	.byte	0x3f
	.zero		1


	//   ....[166]....
        /*0ae8*/ 	.word	0x000070f0
        /*0aec*/ 	.word	0x00000006
        /*0af0*/ 	.word	0x00000000
        /*0af4*/ 	.short	0x010a
        /*0af6*/ 	.byte	0x3f
	.zero		1


	//   ....[167]....
        /*0af8*/ 	.word	0x00007140
        /*0afc*/ 	.word	0x00000009
        /*0b00*/ 	.word	0x00000000
        /*0b04*/ 	.short	0x010a
        /*0b06*/ 	.byte	0x3f
	.zero		1


	//   ....[168]....
        /*0b08*/ 	.word	0x00007190
        /*0b0c*/ 	.word	0x00000006
        /*0b10*/ 	.word	0x00000000
        /*0b14*/ 	.short	0x010a
        /*0b16*/ 	.byte	0x3f
	.zero		1


	//   ....[169]....
        /*0b18*/ 	.word	0x000071e0
        /*0b1c*/ 	.word	0x00000009
        /*0b20*/ 	.word	0x00000000
        /*0b24*/ 	.short	0x010a
        /*0b26*/ 	.byte	0x3f
	.zero		1


	//   ....[170]....
        /*0b28*/ 	.word	0x00007230
        /*0b2c*/ 	.word	0x00000006
        /*0b30*/ 	.word	0x00000000
        /*0b34*/ 	.short	0x010a
        /*0b36*/ 	.byte	0x3f
	.zero		1


	//   ....[171]....
        /*0b38*/ 	.word	0x00007280
        /*0b3c*/ 	.word	0x00000009
        /*0b40*/ 	.word	0x00000000
        /*0b44*/ 	.short	0x010a
        /*0b46*/ 	.byte	0x3f
	.zero		1


	//   ....[172]....
        /*0b48*/ 	.word	0x000072d0
        /*0b4c*/ 	.word	0x00000006
        /*0b50*/ 	.word	0x00000000
        /*0b54*/ 	.short	0x010a
        /*0b56*/ 	.byte	0x3f
	.zero		1


	//   ....[173]....
        /*0b58*/ 	.word	0x00007320
        /*0b5c*/ 	.word	0x00000009
        /*0b60*/ 	.word	0x00000000
        /*0b64*/ 	.short	0x010a
        /*0b66*/ 	.byte	0x3f
	.zero		1


	//   ....[174]....
        /*0b68*/ 	.word	0x00007370
        /*0b6c*/ 	.word	0x00000006
        /*0b70*/ 	.word	0x00000000
        /*0b74*/ 	.short	0x010a
        /*0b76*/ 	.byte	0x3f
	.zero		1


	//   ....[175]....
        /*0b78*/ 	.word	0x000073c0
        /*0b7c*/ 	.word	0x00000009
        /*0b80*/ 	.word	0x00000000
        /*0b84*/ 	.short	0x010a
        /*0b86*/ 	.byte	0x3f
	.zero		1


	//   ....[176]....
        /*0b88*/ 	.word	0x00007410
        /*0b8c*/ 	.word	0x00000006
        /*0b90*/ 	.word	0x00000000
        /*0b94*/ 	.short	0x010a
        /*0b96*/ 	.byte	0x3f
	.zero		1


	//   ....[177]....
        /*0b98*/ 	.word	0x00007460
        /*0b9c*/ 	.word	0x00000009
        /*0ba0*/ 	.word	0x00000000
        /*0ba4*/ 	.short	0x010a
        /*0ba6*/ 	.byte	0x3f
	.zero		1


	//   ....[178]....
        /*0ba8*/ 	.word	0x000074b0
        /*0bac*/ 	.word	0x00000006
        /*0bb0*/ 	.word	0x00000000
        /*0bb4*/ 	.short	0x010a
        /*0bb6*/ 	.byte	0x3f
	.zero		1


	//   ....[179]....
        /*0bb8*/ 	.word	0x00007500
        /*0bbc*/ 	.word	0x00000009
        /*0bc0*/ 	.word	0x00000000
        /*0bc4*/ 	.short	0x010a
        /*0bc6*/ 	.byte	0x3f
	.zero		1


	//   ....[180]....
        /*0bc8*/ 	.word	0x00007550
        /*0bcc*/ 	.word	0x00000006
        /*0bd0*/ 	.word	0x00000000
        /*0bd4*/ 	.short	0x010a
        /*0bd6*/ 	.byte	0x3f
	.zero		1


	//   ....[181]....
        /*0bd8*/ 	.word	0x000075a0
        /*0bdc*/ 	.word	0x00000009
        /*0be0*/ 	.word	0x00000000
        /*0be4*/ 	.short	0x010a
        /*0be6*/ 	.byte	0x3f
	.zero		1


	//   ....[182]....
        /*0be8*/ 	.word	0x000075f0
        /*0bec*/ 	.word	0x00000006
        /*0bf0*/ 	.word	0x00000000
        /*0bf4*/ 	.short	0x010a
        /*0bf6*/ 	.byte	0x3f
	.zero		1


	//   ....[183]....
        /*0bf8*/ 	.word	0x00007640
        /*0bfc*/ 	.word	0x00000009
        /*0c00*/ 	.word	0x00000000
        /*0c04*/ 	.short	0x010a
        /*0c06*/ 	.byte	0x3f
	.zero		1


	//   ....[184]....
        /*0c08*/ 	.word	0x00007690
        /*0c0c*/ 	.word	0x00000006
        /*0c10*/ 	.word	0x00000000
        /*0c14*/ 	.short	0x010a
        /*0c16*/ 	.byte	0x3f
	.zero		1


	//   ....[185]....
        /*0c18*/ 	.word	0x000076e0
        /*0c1c*/ 	.word	0x00000009
        /*0c20*/ 	.word	0x00000000
        /*0c24*/ 	.short	0x010a
        /*0c26*/ 	.byte	0x3f
	.zero		1


	//   ....[186]....
        /*0c28*/ 	.word	0x00007730
        /*0c2c*/ 	.word	0x00000006
        /*0c30*/ 	.word	0x00000000
        /*0c34*/ 	.short	0x010a
        /*0c36*/ 	.byte	0x3f
	.zero		1


	//   ....[187]....
        /*0c38*/ 	.word	0x00007780
        /*0c3c*/ 	.word	0x00000009
        /*0c40*/ 	.word	0x00000000
        /*0c44*/ 	.short	0x010a
        /*0c46*/ 	.byte	0x3f
	.zero		1


	//   ....[188]....
        /*0c48*/ 	.word	0x000077d0
        /*0c4c*/ 	.word	0x00000006
        /*0c50*/ 	.word	0x00000000
        /*0c54*/ 	.short	0x010a
        /*0c56*/ 	.byte	0x3f
	.zero		1


	//   ....[189]....
        /*0c58*/ 	.word	0x00007820
        /*0c5c*/ 	.word	0x00000009
        /*0c60*/ 	.word	0x00000000
        /*0c64*/ 	.short	0x010a
        /*0c66*/ 	.byte	0x3f
	.zero		1


	//   ....[190]....
        /*0c68*/ 	.word	0x00007870
        /*0c6c*/ 	.word	0x0000000a
        /*0c70*/ 	.word	0x00000000
        /*0c74*/ 	.short	0x010a
        /*0c76*/ 	.byte	0x3f
	.zero		1


	//   ....[191]....
        /*0c78*/ 	.word	0x000078c0
        /*0c7c*/ 	.word	0x0000000b
        /*0c80*/ 	.word	0x00000000
        /*0c84*/ 	.short	0x010a
        /*0c86*/ 	.byte	0x3f
	.zero		1


	//----- nvinfo : EIATTR_NUM_MBARRIERS
	.align		4
.L_35:
        /*0c88*/ 	.byte	0x03, 0x38
        /*0c8a*/ 	.short	0x005c


	//----- nvinfo : EIATTR_EXIT_INSTR_OFFSETS
	.align		4
        /*0c8c*/ 	.byte	0x04, 0x1c
        /*0c8e*/ 	.short	(.L_37 - .L_36)


	//   ....[0]....
.L_36:
        /*0c90*/ 	.word	0x00000f30


	//   ....[1]....
        /*0c94*/ 	.word	0x00001750


	//   ....[2]....
        /*0c98*/ 	.word	0x00003ca0


	//   ....[3]....
        /*0c9c*/ 	.word	0x00004220


	//   ....[4]....
        /*0ca0*/ 	.word	0x00006940


	//----- nvinfo : EIATTR_MAX_THREADS
	.align		4
.L_37:
        /*0ca4*/ 	.byte	0x04, 0x05
        /*0ca6*/ 	.short	(.L_39 - .L_38)
.L_38:
        /*0ca8*/ 	.word	0x00000180
        /*0cac*/ 	.word	0x00000001
        /*0cb0*/ 	.word	0x00000001


	//----- nvinfo : EIATTR_CRS_STACK_SIZE
	.align		4
.L_39:
        /*0cb4*/ 	.byte	0x04, 0x1e
        /*0cb6*/ 	.short	(.L_41 - .L_40)
.L_40:
        /*0cb8*/ 	.word	0x00000000


	//----- nvinfo : EIATTR_CBANK_PARAM_SIZE
	.align		4
.L_41:
        /*0cbc*/ 	.byte	0x03, 0x19
        /*0cbe*/ 	.short	0x0470


	//----- nvinfo : EIATTR_PARAM_CBANK
	.align		4
        /*0cc0*/ 	.byte	0x04, 0x0a
        /*0cc2*/ 	.short	(.L_43 - .L_42)
	.align		4
.L_42:
        /*0cc4*/ 	.word	index@(.nv.constant0._ZN7cutlass13device_kernelINS_4gemm6kernel13GemmUniversalIN4cute5tupleIJiiiiEEENS1_10collective13CollectiveMmaINS1_34MainloopSm90TmaGmmaWarpSpecializedILi45ENS5_IJNS4_1CILi2EEENSA_ILi1EEESC_EEENS1_35KernelTmaWarpSpecializedCooperativeEEENS5_IJNSA_ILi128EEENSA_ILi32EEENSA_ILi16EEEEEENS_6half_tENS5_IJlSC_lEEESK_SL_NS4_8TiledMMAINS4_8MMA_AtomIJNS4_4SM904GMMA25MMA_64x32x16_F32F16F16_SSILNSP_5MajorE0ELSR_0ELNSP_7ScaleInE1ELSS_1EEEEEENS4_6LayoutISD_NS5_IJSC_NSA_ILi0EEESW_EEEEENS5_IJNS4_10UnderscoreESZ_SZ_EEEEENS4_13SM90_TMA_LOADENS4_14ComposedLayoutINS4_7SwizzleILi1ELi4ELi3EEENS4_18smem_ptr_flag_bitsILi16EEENSV_INS5_IJNSA_ILi8EEESI_EEENS5_IJSI_SC_EEEEEEEvNS4_8identityENS4_23SM90_TMA_LOAD_MULTICASTES1C_vS1D_EENS_8epilogue10collective6detail29Sm90TmaWarpSpecializedAdapterINS1H_15DefaultEpilogueISK_SL_SL_NS1G_6thread17LinearCombinationISK_Li1EffLNS1L_9ScaleType4KindE0ELNS_15FloatRoundStyleE2ESK_EENS1_15EpilogueDefaultEEEEEvvEEEEvNT_6ParamsE)
        /*0cc8*/ 	.short	0x0210
        /*0cca*/ 	.short	0x0470


	//----- nvinfo : EIATTR_SW_WAR
	.align		4
.L_43:
        /*0ccc*/ 	.byte	0x04, 0x36
        /*0cce*/ 	.short	(.L_45 - .L_44)
.L_44:
        /*0cd0*/ 	.word	0x00000008
.L_45:


//--------------------- .nv.callgraph             --------------------------
	.section	.nv.callgraph,"",@"SHT_CUDA_CALLGRAPH"
	.align	4
	.sectionentsize	8
	.align		4
        /*0000*/ 	.word	0x00000000
	.align		4
        /*0004*/ 	.word	0xffffffff
	.align		4
        /*0008*/ 	.word	index@(_ZN7cutlass13device_kernelINS_4gemm6kernel13GemmUniversalIN4cute5tupleIJiiiiEEENS1_10collective13CollectiveMmaINS1_34MainloopSm90TmaGmmaWarpSpecializedILi45ENS5_IJNS4_1CILi2EEENSA_ILi1EEESC_EEENS1_35KernelTmaWarpSpecializedCooperativeEEENS5_IJNSA_ILi128EEENSA_ILi32EEENSA_ILi16EEEEEENS_6half_tENS5_IJlSC_lEEESK_SL_NS4_8TiledMMAINS4_8MMA_AtomIJNS4_4SM904GMMA25MMA_64x32x16_F32F16F16_SSILNSP_5MajorE0ELSR_0ELNSP_7ScaleInE1ELSS_1EEEEEENS4_6LayoutISD_NS5_IJSC_NSA_ILi0EEESW_EEEEENS5_IJNS4_10UnderscoreESZ_SZ_EEEEENS4_13SM90_TMA_LOADENS4_14ComposedLayoutINS4_7SwizzleILi1ELi4ELi3EEENS4_18smem_ptr_flag_bitsILi16EEENSV_INS5_IJNSA_ILi8EEESI_EEENS5_IJSI_SC_EEEEEEEvNS4_8identityENS4_23SM90_TMA_LOAD_MULTICASTES1C_vS1D_EENS_8epilogue10collective6detail29Sm90TmaWarpSpecializedAdapterINS1H_15DefaultEpilogueISK_SL_SL_NS1G_6thread17LinearCombinationISK_Li1EffLNS1L_9ScaleType4KindE0ELNS_15FloatRoundStyleE2ESK_EENS1_15EpilogueDefaultEEEEEvvEEEEvNT_6ParamsE)
	.align		4
        /*000c*/ 	.word	index@(__assertfail)
	.align		4
        /*0010*/ 	.word	0x00000000
	.align		4
        /*0014*/ 	.word	0xfffffffe
	.align		4
        /*0018*/ 	.word	0x00000000
	.align		4
        /*001c*/ 	.word	0xfffffffd
	.align		4
        /*0020*/ 	.word	0x00000000
	.align		4
        /*0024*/ 	.word	0xfffffffc


//--------------------- .nv.constant4             --------------------------
	.section	.nv.constant4,"a",@progbits
	.align	8
	.align		8
.nv.constant4:
        /*0000*/ 	.dword	__assertfail
	.align		8
        /*0008*/ 	.dword	__unnamed_1
	.align		8
        /*0010*/ 	.dword	_ZN40_INTERNAL_d7997bd8_4_k_cu_7cfee270_157844cuda3std3__45__cpo5beginE
	.align		8
        /*0018*/ 	.dword	_ZN40_INTERNAL_d7997bd8_4_k_cu_7cfee270_157844cuda3std3__45__cpo3endE
	.align		8
        /*0020*/ 	.dword	_ZN40_INTERNAL_d7997bd8_4_k_cu_7cfee270_157844cuda3std3__45__cpo6cbeginE
	.align		8
        /*0028*/ 	.dword	_ZN40_INTERNAL_d7997bd8_4_k_cu_7cfee270_157844cuda3std3__45__cpo4cendE
	.align		8
        /*0030*/ 	.dword	_ZN40_INTERNAL_d7997bd8_4_k_cu_7cfee270_157844cuda3std3__442_GLOBAL__N__d7997bd8_4_k_cu_7cfee270_157846ignoreE
	.align		8
        /*0038*/ 	.dword	_ZN40_INTERNAL_d7997bd8_4_k_cu_7cfee270_157844cuda3std3__419piecewise_constructE
	.align		8
        /*0040*/ 	.dword	_ZN40_INTERNAL_d7997bd8_4_k_cu_7cfee270_157844cuda3std3__48in_placeE
	.align		8
        /*0048*/ 	.dword	_ZN40_INTERNAL_d7997bd8_4_k_cu_7cfee270_157844cuda3std6ranges3__45__cpo4swapE
	.align		8
        /*0050*/ 	.dword	_ZN40_INTERNAL_d7997bd8_4_k_cu_7cfee270_157844cuda3std6ranges3__45__cpo9iter_moveE
	.align		8
        /*0058*/ 	.dword	_ZN40_INTERNAL_d7997bd8_4_k_cu_7cfee270_157844cute7productE
	.align		8
        /*0060*/ 	.dword	_ZN40_INTERNAL_d7997bd8_4_k_cu_7cfee270_157844cute1_E
	.align		8
        /*0068*/ 	.dword	$str$22
	.align		8
        /*0070*/ 	.dword	$str$23


//--------------------- .text._ZN7cutlass13device_kernelINS_4gemm6kernel13GemmUniversalIN4cute5tupleIJiiiiEEENS1_10collective13CollectiveMmaINS1_34MainloopSm90TmaGmmaWarpSpecializedILi45ENS5_IJNS4_1CILi2EEENSA_ILi1EEESC_EEENS1_35KernelTmaWarpSpecializedCooperativeEEENS5_IJNSA_ILi128EEENSA_ILi32EEENSA_ILi16EEEEEENS_6half_tENS5_IJlSC_lEEESK_SL_NS4_8TiledMMAINS4_8MMA_AtomIJNS4_4SM904GMMA25MMA_64x32x16_F32F16F16_SSILNSP_5MajorE0ELSR_0ELNSP_7ScaleInE1ELSS_1EEEEEENS4_6LayoutISD_NS5_IJSC_NSA_ILi0EEESW_EEEEENS5_IJNS4_10UnderscoreESZ_SZ_EEEEENS4_13SM90_TMA_LOADENS4_14ComposedLayoutINS4_7SwizzleILi1ELi4ELi3EEENS4_18smem_ptr_flag_bitsILi16EEENSV_INS5_IJNSA_ILi8EEESI_EEENS5_IJSI_SC_EEEEEEEvNS4_8identityENS4_23SM90_TMA_LOAD_MULTICASTES1C_vS1D_EENS_8epilogue10collective6detail29Sm90TmaWarpSpecializedAdapterINS1H_15DefaultEpilogueISK_SL_SL_NS1G_6thread17LinearCombinationISK_Li1EffLNS1L_9ScaleType4KindE0ELNS_15FloatRoundStyleE2ESK_EENS1_15EpilogueDefaultEEEEEvvEEEEvNT_6ParamsE --------------------------
	.section	.text._ZN7cutlass13device_kernelINS_4gemm6kernel13GemmUniversalIN4cute5tupleIJiiiiEEENS1_10collective13CollectiveMmaINS1_34MainloopSm90TmaGmmaWarpSpecializedILi45ENS5_IJNS4_1CILi2EEENSA_ILi1EEESC_EEENS1_35KernelTmaWarpSpecializedCooperativeEEENS5_IJNSA_ILi128EEENSA_ILi32EEENSA_ILi16EEEEEENS_6half_tENS5_IJlSC_lEEESK_SL_NS4_8TiledMMAINS4_8MMA_AtomIJNS4_4SM904GMMA25MMA_64x32x16_F32F16F16_SSILNSP_5MajorE0ELSR_0ELNSP_7ScaleInE1ELSS_1EEEEEENS4_6LayoutISD_NS5_IJSC_NSA_ILi0EEESW_EEEEENS5_IJNS4_10UnderscoreESZ_SZ_EEEEENS4_13SM90_TMA_LOADENS4_14ComposedLayoutINS4_7SwizzleILi1ELi4ELi3EEENS4_18smem_ptr_flag_bitsILi16EEENSV_INS5_IJNSA_ILi8EEESI_EEENS5_IJSI_SC_EEEEEEEvNS4_8identityENS4_23SM90_TMA_LOAD_MULTICASTES1C_vS1D_EENS_8epilogue10collective6detail29Sm90TmaWarpSpecializedAdapterINS1H_15DefaultEpilogueISK_SL_SL_NS1G_6thread17LinearCombinationISK_Li1EffLNS1L_9ScaleType4KindE0ELNS_15FloatRoundStyleE2ESK_EENS1_15EpilogueDefaultEEEEEvvEEEEvNT_6ParamsE,"ax",@progbits
	.align	128
.text._ZN7cutlass13device_kernelINS_4gemm6kernel13GemmUniversalIN4cute5tupleIJiiiiEEENS1_10collective13CollectiveMmaINS1_34MainloopSm90TmaGmmaWarpSpecializedILi45ENS5_IJNS4_1CILi2EEENSA_ILi1EEESC_EEENS1_35KernelTmaWarpSpecializedCooperativeEEENS5_IJNSA_ILi128EEENSA_ILi32EEENSA_ILi16EEEEEENS_6half_tENS5_IJlSC_lEEESK_SL_NS4_8TiledMMAINS4_8MMA_AtomIJNS4_4SM904GMMA25MMA_64x32x16_F32F16F16_SSILNSP_5MajorE0ELSR_0ELNSP_7ScaleInE1ELSS_1EEEEEENS4_6LayoutISD_NS5_IJSC_NSA_ILi0EEESW_EEEEENS5_IJNS4_10UnderscoreESZ_SZ_EEEEENS4_13SM90_TMA_LOADENS4_14ComposedLayoutINS4_7SwizzleILi1ELi4ELi3EEENS4_18smem_ptr_flag_bitsILi16EEENSV_INS5_IJNSA_ILi8EEESI_EEENS5_IJSI_SC_EEEEEEEvNS4_8identityENS4_23SM90_TMA_LOAD_MULTICASTES1C_vS1D_EENS_8epilogue10collective6detail29Sm90TmaWarpSpecializedAdapterINS1H_15DefaultEpilogueISK_SL_SL_NS1G_6thread17LinearCombinationISK_Li1EffLNS1L_9ScaleType4KindE0ELNS_15FloatRoundStyleE2ESK_EENS1_15EpilogueDefaultEEEEEvvEEEEvNT_6ParamsE:
        .type           _ZN7cutlass13device_kernelINS_4gemm6kernel13GemmUniversalIN4cute5tupleIJiiiiEEENS1_10collective13CollectiveMmaINS1_34MainloopSm90TmaGmmaWarpSpecializedILi45ENS5_IJNS4_1CILi2EEENSA_ILi1EEESC_EEENS1_35KernelTmaWarpSpecializedCooperativeEEENS5_IJNSA_ILi128EEENSA_ILi32EEENSA_ILi16EEEEEENS_6half_tENS5_IJlSC_lEEESK_SL_NS4_8TiledMMAINS4_8MMA_AtomIJNS4_4SM904GMMA25MMA_64x32x16_F32F16F16_SSILNSP_5MajorE0ELSR_0ELNSP_7ScaleInE1ELSS_1EEEEEENS4_6LayoutISD_NS5_IJSC_NSA_ILi0EEESW_EEEEENS5_IJNS4_10UnderscoreESZ_SZ_EEEEENS4_13SM90_TMA_LOADENS4_14ComposedLayoutINS4_7SwizzleILi1ELi4ELi3EEENS4_18smem_ptr_flag_bitsILi16EEENSV_INS5_IJNSA_ILi8EEESI_EEENS5_IJSI_SC_EEEEEEEvNS4_8identityENS4_23SM90_TMA_LOAD_MULTICASTES1C_vS1D_EENS_8epilogue10collective6detail29Sm90TmaWarpSpecializedAdapterINS1H_15DefaultEpilogueISK_SL_SL_NS1G_6thread17LinearCombinationISK_Li1EffLNS1L_9ScaleType4KindE0ELNS_15FloatRoundStyleE2ESK_EENS1_15EpilogueDefaultEEEEEvvEEEEvNT_6ParamsE,@function
        .size           _ZN7cutlass13device_kernelINS_4gemm6kernel13GemmUniversalIN4cute5tupleIJiiiiEEENS1_10collective13CollectiveMmaINS1_34MainloopSm90TmaGmmaWarpSpecializedILi45ENS5_IJNS4_1CILi2EEENSA_ILi1EEESC_EEENS1_35KernelTmaWarpSpecializedCooperativeEEENS5_IJNSA_ILi128EEENSA_ILi32EEENSA_ILi16EEEEEENS_6half_tENS5_IJlSC_lEEESK_SL_NS4_8TiledMMAINS4_8MMA_AtomIJNS4_4SM904GMMA25MMA_64x32x16_F32F16F16_SSILNSP_5MajorE0ELSR_0ELNSP_7ScaleInE1ELSS_1EEEEEENS4_6LayoutISD_NS5_IJSC_NSA_ILi0EEESW_EEEEENS5_IJNS4_10UnderscoreESZ_SZ_EEEEENS4_13SM90_TMA_LOADENS4_14ComposedLayoutINS4_7SwizzleILi1ELi4ELi3EEENS4_18smem_ptr_flag_bitsILi16EEENSV_INS5_IJNSA_ILi8EEESI_EEENS5_IJSI_SC_EEEEEEEvNS4_8identityENS4_23SM90_TMA_LOAD_MULTICASTES1C_vS1D_EENS_8epilogue10collective6detail29Sm90TmaWarpSpecializedAdapterINS1H_15DefaultEpilogueISK_SL_SL_NS1G_6thread17LinearCombinationISK_Li1EffLNS1L_9ScaleType4KindE0ELNS_15FloatRoundStyleE2ESK_EENS1_15EpilogueDefaultEEEEEvvEEEEvNT_6ParamsE,(.L_x_186 - _ZN7cutlass13device_kernelINS_4gemm6kernel13GemmUniversalIN4cute5tupleIJiiiiEEENS1_10collective13CollectiveMmaINS1_34MainloopSm90TmaGmmaWarpSpecializedILi45ENS5_IJNS4_1CILi2EEENSA_ILi1EEESC_EEENS1_35KernelTmaWarpSpecializedCooperativeEEENS5_IJNSA_ILi128EEENSA_ILi32EEENSA_ILi16EEEEEENS_6half_tENS5_IJlSC_lEEESK_SL_NS4_8TiledMMAINS4_8MMA_AtomIJNS4_4SM904GMMA25MMA_64x32x16_F32F16F16_SSILNSP_5MajorE0ELSR_0ELNSP_7ScaleInE1ELSS_1EEEEEENS4_6LayoutISD_NS5_IJSC_NSA_ILi0EEESW_EEEEENS5_IJNS4_10UnderscoreESZ_SZ_EEEEENS4_13SM90_TMA_LOADENS4_14ComposedLayoutINS4_7SwizzleILi1ELi4ELi3EEENS4_18smem_ptr_flag_bitsILi16EEENSV_INS5_IJNSA_ILi8EEESI_EEENS5_IJSI_SC_EEEEEEEvNS4_8identityENS4_23SM90_TMA_LOAD_MULTICASTES1C_vS1D_EENS_8epilogue10collective6detail29Sm90TmaWarpSpecializedAdapterINS1H_15DefaultEpilogueISK_SL_SL_NS1G_6thread17LinearCombinationISK_Li1EffLNS1L_9ScaleType4KindE0ELNS_15FloatRoundStyleE2ESK_EENS1_15EpilogueDefaultEEEEEvvEEEEvNT_6ParamsE)
        .other          _ZN7cutlass13device_kernelINS_4gemm6kernel13GemmUniversalIN4cute5tupleIJiiiiEEENS1_10collective13CollectiveMmaINS1_34MainloopSm90TmaGmmaWarpSpecializedILi45ENS5_IJNS4_1CILi2EEENSA_ILi1EEESC_EEENS1_35KernelTmaWarpSpecializedCooperativeEEENS5_IJNSA_ILi128EEENSA_ILi32EEENSA_ILi16EEEEEENS_6half_tENS5_IJlSC_lEEESK_SL_NS4_8TiledMMAINS4_8MMA_AtomIJNS4_4SM904GMMA25MMA_64x32x16_F32F16F16_SSILNSP_5MajorE0ELSR_0ELNSP_7ScaleInE1ELSS_1EEEEEENS4_6LayoutISD_NS5_IJSC_NSA_ILi0EEESW_EEEEENS5_IJNS4_10UnderscoreESZ_SZ_EEEEENS4_13SM90_TMA_LOADENS4_14ComposedLayoutINS4_7SwizzleILi1ELi4ELi3EEENS4_18smem_ptr_flag_bitsILi16EEENSV_INS5_IJNSA_ILi8EEESI_EEENS5_IJSI_SC_EEEEEEEvNS4_8identityENS4_23SM90_TMA_LOAD_MULTICASTES1C_vS1D_EENS_8epilogue10collective6detail29Sm90TmaWarpSpecializedAdapterINS1H_15DefaultEpilogueISK_SL_SL_NS1G_6thread17LinearCombinationISK_Li1EffLNS1L_9ScaleType4KindE0ELNS_15FloatRoundStyleE2ESK_EENS1_15EpilogueDefaultEEEEEvvEEEEvNT_6ParamsE,@"STO_CUDA_ENTRY STV_DEFAULT"
_ZN7cutlass13device_kernelINS_4gemm6kernel13GemmUniversalIN4cute5tupleIJiiiiEEENS1_10collective13CollectiveMmaINS1_34MainloopSm90TmaGmmaWarpSpecializedILi45ENS5_IJNS4_1CILi2EEENSA_ILi1EEESC_EEENS1_35KernelTmaWarpSpecializedCooperativeEEENS5_IJNSA_ILi128EEENSA_ILi32EEENSA_ILi16EEEEEENS_6half_tENS5_IJlSC_lEEESK_SL_NS4_8TiledMMAINS4_8MMA_AtomIJNS4_4SM904GMMA25MMA_64x32x16_F32F16F16_SSILNSP_5MajorE0ELSR_0ELNSP_7ScaleInE1ELSS_1EEEEEENS4_6LayoutISD_NS5_IJSC_NSA_ILi0EEESW_EEEEENS5_IJNS4_10UnderscoreESZ_SZ_EEEEENS4_13SM90_TMA_LOADENS4_14ComposedLayoutINS4_7SwizzleILi1ELi4ELi3EEENS4_18smem_ptr_flag_bitsILi16EEENSV_INS5_IJNSA_ILi8EEESI_EEENS5_IJSI_SC_EEEEEEEvNS4_8identityENS4_23SM90_TMA_LOAD_MULTICASTES1C_vS1D_EENS_8epilogue10collective6detail29Sm90TmaWarpSpecializedAdapterINS1H_15DefaultEpilogueISK_SL_SL_NS1G_6thread17LinearCombinationISK_Li1EffLNS1L_9ScaleType4KindE0ELNS_15FloatRoundStyleE2ESK_EENS1_15EpilogueDefaultEEEEEvvEEEEvNT_6ParamsE:
[----:B------:R-:W0:Y:S01]  /*0000*/  LDC R1, c[0x0][0x28] ;  /* 0x00000a00ff017b82 */ /* 0x000e220000000800 */
[----:B------:R-:W1:Y:S01]  /*0010*/  S2R R47, SR_TID.X ;  /* 0x00000000002f7919 */ /* 0x000e620000002100 */
[----:B------:R-:W-:Y:S01]  /*0020*/  ELECT P0, URZ, PT ;  /* 0x00000000003f782f */ /* 0x000fe20003800000 */
[----:B------:R-:W-:Y:S01]  /*0030*/  BSSY B0, `(.L_x_0) ;  /* 0x000000f000007945 */ /* 0x000fe20003800000 */
[--C-:B-1----:R-:W-:Y:S02]  /*0040*/  SHF.R.U32.HI R0, RZ, 0x5, R47.reuse ;  /* 0x00000005ff007819 */ /* 0x102fe4000001162f */
[----:B------:R-:W-:-:S03]  /*0050*/  SHF.R.U32.HI R7, RZ, 0x7, R47 ;  /* 0x00000007ff077819 */ /* 0x000fc6000001162f */
[----:B------:R-:W1:Y:S04]  /*0060*/  SHFL.IDX PT, R3, R0, RZ, 0x1f ;  /* 0x00001fff00037589 */ /* 0x000e6800000e0000 */
[----:B------:R2:W3:Y:S01]  /*0070*/  SHFL.IDX PT, R2, R7, RZ, 0x1f ;  /* 0x00001fff07027589 */ /* 0x0004e200000e0000 */
[----:B-1----:R-:W-:-:S13]  /*0080*/  ISETP.NE.OR P0, PT, R3, RZ, !P0 ;  /* 0x000000ff0300720c */ /* 0x002fda0004705670 */
[----:B0-23--:R-:W-:Y:S05]  /*0090*/  @P0 BRA `(.L_x_1) ;  /* 0x0000000000200947 */ /* 0x00dfea0003800000 */
[----:B------:R-:W-:Y:S02]  /*00a0*/  ULDC.64 UR4, c[0x0][0x198] ;  /* 0x0000660000047ab9 */ /* 0x000fe40000000a00 */
[----:B------:R-:W-:Y:S02]  /*00b0*/  UIADD3 UR6, UP0, UR4, 0xf0, URZ ;  /* 0x000000f004067890 */ /* 0x000fe4000ff1e03f */
[----:B------:R-:W-:Y:S02]  /*00c0*/  UIADD3 UR4, UP1, UR4, 0x1f0, URZ ;  /* 0x000001f004047890 */ /* 0x000fe4000ff3e03f */
[----:B------:R-:W-:Y:S02]  /*00d0*/  UIADD3.X UR7, URZ, UR5, URZ, UP0, !UPT ;  /* 0x000000053f077290 */ /* 0x000fe400087fe43f */
[----:B------:R-:W-:-:S07]  /*00e0*/  UIADD3.X UR5, URZ, UR5, URZ, UP1, !UPT ;  /* 0x000000053f057290 */ /* 0x000fce0008ffe43f */
[----:B------:R0:W-:Y:S02]  /*00f0*/  UTMACCTL.PF [UR6] ;  /* 0x00000000060079b9 */ /* 0x0001e40008040000 */
[----:B------:R0:W-:Y:S02]  /*0100*/  UTMACCTL.PF [UR4] ;  /* 0x00000000040079b9 */ /* 0x0001e40008040000 */
[----:B0-----:R-:W-:Y:S01]  /*0110*/  NOP ;  /* 0x0000000000007918 */ /* 0x001fe20000000000 */
.L_x_1:
[----:B------:R-:W-:Y:S05]  /*0120*/  BSYNC B0 ;  /* 0x0000000000007941 */ /* 0x000fea0003800000 */
.L_x_0:
[----:B------:R-:W0:Y:S02]  /*0130*/  SHFL.IDX PT, R5, R0, RZ, 0x1f ;  /* 0x00001fff00057589 */ /* 0x000e2400000e0000 */
[----:B0-----:R-:W-:-:S13]  /*0140*/  ISETP.NE.AND P0, PT, R5, RZ, PT ;  /* 0x000000ff0500720c */ /* 0x001fda0003f05270 */
[----:B------:R-:W-:Y:S05]  /*0150*/  @P0 BRA `(.L_x_2) ;  /* 0x0000000400ac0947 */ /* 0x000fea0003800000 */
[----:B------:R-:W-:Y:S01]  /*0160*/  ELECT P0, URZ, PT ;  /* 0x00000000003f782f */ /* 0x000fe20003800000 */
[----:B------:R-:W-:-:S12]  /*0170*/  BSSY B0, `(.L_x_2) ;  /* 0x0000069000007945 */ /* 0x000fd80003800000 */
[----:B------:R-:W-:Y:S05]  /*0180*/  @!P0 BRA `(.L_x_3) ;  /* 0x00000004009c8947 */ /* 0x000fea0003800000 */
[----:B------:R-:W0:Y:S01]  /*0190*/  S2UR UR8, SR_CgaCtaId ;  /* 0x00000000000879c3 */ /* 0x000e220000008800 */
[----:B------:R-:W-:Y:S01]  /*01a0*/  UMOV UR4, 0x400 ;  /* 0x0000040000047882 */ /* 0x000fe20000000000 */
[----:B------:R-:W-:Y:S01]  /*01b0*/  UMOV UR5, 0x1 ;  /* 0x0000000100057882 */ /* 0x000fe20000000000 */
[----:B------:R-:W-:Y:S02]  /*01c0*/  UMOV UR6, 0x4 ;  /* 0x0000000400067882 */ /* 0x000fe40000000000 */
[----:B------:R-:W-:-:S04]  /*01d0*/  UIADD3 UR6, -UR6, 0x100000, URZ ;  /* 0x0010000006067890 */ /* 0x000fc8000fffe13f */
[----:B------:R-:W-:Y:S02]  /*01e0*/  USHF.L.U32 UR7, UR6, 0xb, URZ ;  /* 0x0000000b06077899 */ /* 0x000fe4000800063f */
[----:B------:R-:W-:Y:S02]  /*01f0*/  USHF.L.U32 UR6, UR6, 0x1, URZ ;  /* 0x0000000106067899 */ /* 0x000fe4000800063f */
[----:B0-----:R-:W-:Y:S02]  /*0200*/  ULEA UR8, UR8, UR4, 0x18 ;  /* 0x0000000408087291 */ /* 0x001fe4000f8ec03f */
[----:B------:R-:W-:-:S04]  /*0210*/  UIADD3 UR4, -UR5, 0x100000, URZ ;  /* 0x0010000005047890 */ /* 0x000fc8000fffe13f */
[----:B------:R-:W-:Y:S02]  /*0220*/  USHF.L.U32 UR5, UR4, 0xb, URZ ;  /* 0x0000000b04057899 */ /* 0x000fe4000800063f */
[----:B------:R-:W-:Y:S01]  /*0230*/  USHF.L.U32 UR4, UR4, 0x1, URZ ;  /* 0x0000000104047899 */ /* 0x000fe2000800063f */
[----:B------:R-:W0:Y:S11]  /*0240*/  FENCE.VIEW.ASYNC.S ;  /* 0x00000000000073c6 */ /* 0x000e360000000000 */
[----:B0-----:R0:W1:Y:S01]  /*0250*/  SYNCS.EXCH.64 URZ, [UR8], UR4 ;  /* 0x00000004083f75b2 */ /* 0x0010620008000100 */
[----:B------:R0:W2:Y:S01]  /*0260*/  SYNCS.EXCH.64 URZ, [UR8+0x168], UR6 ;  /* 0x00016806083f75b2 */ /* 0x0000a20008000100 */
[----:B------:R0:W3:Y:S01]  /*0270*/  SYNCS.EXCH.64 URZ, [UR8+0x8], UR4 ;  /* 0x00000804083f75b2 */ /* 0x0000e20008000100 */
[----:B------:R0:W4:Y:S01]  /*0280*/  SYNCS.EXCH.64 URZ, [UR8+0x170], UR6 ;  /* 0x00017006083f75b2 */ /* 0x0001220008000100 */
[----:B------:R0:W0:Y:S01]  /*0290*/  SYNCS.EXCH.64 URZ, [UR8+0x10], UR4 ;  /* 0x00001004083f75b2 */ /* 0x0000220008000100 */
        /* <DEDUP_REMOVED lines=85> */
[----:B-1234-:R-:W-:Y:S01]  /*07f0*/  NOP ;  /* 0x0000000000007918 */ /* 0x01efe20000000000 */
.L_x_3:
[----:B0-----:R-:W-:Y:S05]  /*0800*/  BSYNC B0 ;  /* 0x0000000000007941 */ /* 0x001fea0003800000 */
.L_x_2:
[----:B------:R-:W-:Y:S01]  /*0810*/  SHF.R.S32.HI R4, RZ, 0x1f, R47 ;  /* 0x0000001fff047819 */ /* 0x000fe2000001142f */
[----:B------:R-:W0:Y:S01]  /*0820*/  SHFL.IDX PT, R0, R0, RZ, 0x1f ;  /* 0x00001fff00007589 */ /* 0x000e2200000e0000 */
[----:B------:R-:W1:Y:S01]  /*0830*/  S2UR UR8, SR_CTAID.X ;  /* 0x00000000000879c3 */ /* 0x000e620000002500 */
[----:B------:R-:W-:Y:S02]  /*0840*/  ELECT P0, URZ, PT ;  /* 0x00000000003f782f */ /* 0x000fe40003800000 */
[----:B------:R-:W-:Y:S01]  /*0850*/  LEA.HI R4, R4, R47, RZ, 0x7 ;  /* 0x0000002f04047211 */ /* 0x000fe200078f38ff */
[----:B------:R-:W-:Y:S01]  /*0860*/  ULDC UR4, c[0x0][0x150] ;  /* 0x0000540000047ab9 */ /* 0x000fe20000000800 */
[----:B------:R-:W-:Y:S01]  /*0870*/  SHF.R.S32.HI R6, RZ, 0x1f, R5 ;  /* 0x0000001fff067819 */ /* 0x000fe20000011405 */
[----:B------:R-:W-:Y:S01]  /*0880*/  NOP ;  /* 0x0000000000007918 */ /* 0x000fe20000000000 */
[----:B------:R-:W-:Y:S01]  /*0890*/  LOP3.LUT R4, R4, 0xffffff80, RZ, 0xc0, !PT ;  /* 0xffffff8004047812 */ /* 0x000fe200078ec0ff */
[----:B------:R-:W-:Y:S01]  /*08a0*/  NOP ;  /* 0x0000000000007918 */ /* 0x000fe20000000000 */
[----:B------:R-:W-:Y:S01]  /*08b0*/  LEA.HI R6, R6, R5, RZ, 0x2 ;  /* 0x0000000506067211 */ /* 0x000fe200078f10ff */
[----:B------:R-:W2:Y:S01]  /*08c0*/  LDC R11, c[0x0][0x144] ;  /* 0x00005100ff0b7b82 */ /* 0x000ea20000000800 */
[----:B------:R-:W-:Y:S01]  /*08d0*/  IMAD.MOV.U32 R22, RZ, RZ, 0x1 ;  /* 0x00000001ff167424 */ /* 0x000fe200078e00ff */
[----:B------:R-:W-:Y:S01]  /*08e0*/  ISETP.NE.AND P3, PT, R2, RZ, PT ;  /* 0x000000ff0200720c */ /* 0x000fe20003f65270 */
[----:B------:R-:W-:Y:S01]  /*08f0*/  IMAD.IADD R8, R47, 0x1, -R4 ;  /* 0x000000012f087824 */ /* 0x000fe200078e0a04 */
[----:B------:R-:W-:Y:S01]  /*0900*/  LOP3.LUT R6, R6, 0x3ffffffc, RZ, 0xc0, !PT ;  /* 0x3ffffffc06067812 */ /* 0x000fe200078ec0ff */
[----:B------:R-:W3:Y:S03]  /*0910*/  S2R R4, SR_CTAID.Y ;  /* 0x0000000000047919 */ /* 0x000ee60000002600 */
[----:B------:R-:W-:Y:S01]  /*0920*/  SHF.R.S32.HI R9, RZ, 0x1f, R8 ;  /* 0x0000001fff097819 */ /* 0x000fe20000011408 */
[----:B------:R-:W-:Y:S01]  /*0930*/  IMAD.IADD R6, R5, 0x1, -R6 ;  /* 0x0000000105067824 */ /* 0x000fe200078e0a06 */
[----:B------:R-:W4:Y:S02]  /*0940*/  LDC R13, c[0x0][0x140] ;  /* 0x00005000ff0d7b82 */ /* 0x000f240000000800 */
[----:B------:R-:W-:-:S02]  /*0950*/  LEA.HI R9, R9, R8, RZ, 0x3 ;  /* 0x0000000809097211 */ /* 0x000fc400078f18ff */
[----:B0-----:R-:W-:Y:S02]  /*0960*/  ISETP.NE.OR P0, PT, R0, RZ, !P0 ;  /* 0x000000ff0000720c */ /* 0x001fe40004705670 */
[--C-:B------:R-:W-:Y:S02]  /*0970*/  SHF.R.S32.HI R0, RZ, 0x3, R9.reuse ;  /* 0x00000003ff007819 */ /* 0x100fe40000011409 */
[----:B-1----:R-:W-:Y:S02]  /*0980*/  I2FP.F32.U32 R10, UR8 ;  /* 0x00000008000a7c45 */ /* 0x002fe40008201000 */
[----:B------:R-:W-:-:S03]  /*0990*/  SHF.R.S32.HI R9, RZ, 0x1f, R9 ;  /* 0x0000001fff097819 */ /* 0x000fc60000011409 */
[----:B------:R-:W-:Y:S01]  /*09a0*/  FMUL R10, R10, UR4 ;  /* 0x000000040a0a7c20 */ /* 0x000fe20008400000 */
[----:B------:R-:W-:Y:S01]  /*09b0*/  LEA.HI R9, R9, R0, RZ, 0x2 ;  /* 0x0000000009097211 */ /* 0x000fe200078f10ff */
[----:B------:R-:W-:Y:S02]  /*09c0*/  ULDC UR4, c[0x0][0x154] ;  /* 0x0000550000047ab9 */ /* 0x000fe40000000800 */
[----:B------:R-:W-:Y:S01]  /*09d0*/  VOTEU.ALL UP0, P0 ;  /* 0x00000000003f7886 */ /* 0x000fe20000000000 */
[----:B------:R-:W-:Y:S01]  /*09e0*/  LOP3.LUT R9, R9, 0xfffffffc, RZ, 0xc0, !PT ;  /* 0xfffffffc09097812 */ /* 0x000fe200078ec0ff */
[----:B------:R-:W0:Y:S01]  /*09f0*/  F2I.U32.TRUNC.NTZ R10, R10 ;  /* 0x0000000a000a7305 */ /* 0x000e22000020f000 */
[----:B------:R-:W-:Y:S02]  /*0a00*/  VOTEU.ALL UP1, P0 ;  /* 0x00000000003f7886 */ /* 0x000fe40000020000 */
[----:B------:R-:W1:Y:S01]  /*0a10*/  @!UP0 S2UR UR7, SR_CgaCtaId ;  /* 0x00000000000789c3 */ /* 0x000e620000008800 */
[----:B------:R-:W-:Y:S01]  /*0a20*/  IMAD.IADD R9, R0, 0x1, -R9 ;  /* 0x0000000100097824 */ /* 0x000fe200078e0a09 */
[----:B------:R-:W-:Y:S01]  /*0a30*/  SHF.R.S32.HI R0, RZ, 0x1f, R3 ;  /* 0x0000001fff007819 */ /* 0x000fe20000011403 */
[----:B------:R-:W-:Y:S01]  /*0a40*/  @!UP0 UMOV UR6, 0x400 ;  /* 0x0000040000068882 */ /* 0x000fe20000000000 */
[----:B----4-:R-:W-:Y:S01]  /*0a50*/  ISETP.EQ.U32.AND P2, PT, R13, 0x1, PT ;  /* 0x000000010d00780c */ /* 0x010fe20003f42070 */
[----:B------:R-:W-:Y:S01]  /*0a60*/  IMAD R19, R6, 0x4, R9 ;  /* 0x0000000406137824 */ /* 0x000fe200078e0209 */
[----:B---3--:R-:W-:-:S02]  /*0a70*/  I2FP.F32.U32 R12, R4 ;  /* 0x00000004000c7245 */ /* 0x008fc40000201000 */
[----:B------:R-:W3:Y:S01]  /*0a80*/  LDC R9, c[0x0][0x148] ;  /* 0x00005200ff097b82 */ /* 0x000ee20000000800 */
[----:B------:R-:W-:Y:S02]  /*0a90*/  LEA.HI R0, R0, R3, RZ, 0x2 ;  /* 0x0000000300007211 */ /* 0x000fe400078f10ff */
[----:B------:R-:W-:Y:S01]  /*0aa0*/  LEA.HI R6, R19, R19, RZ, 0x1 ;  /* 0x0000001313067211 */ /* 0x000fe200078f08ff */
[----:B0-----:R-:W-:Y:S02]  /*0ab0*/  IMAD.MOV R14, RZ, RZ, -R10 ;  /* 0x000000ffff0e7224 */ /* 0x001fe400078e0a0a */
[----:B------:R-:W-:Y:S01]  /*0ac0*/  FMUL R12, R12, UR4 ;  /* 0x000000040c0c7c20 */ /* 0x000fe20008400000 */
[----:B------:R-:W-:Y:S01]  /*0ad0*/  LOP3.LUT R0, R0, 0xfffffffc, RZ, 0xc0, !PT ;  /* 0xfffffffc00007812 */ /* 0x000fe200078ec0ff */
[----:B------:R-:W-:Y:S01]  /*0ae0*/  UMOV UR4, 0x20 ;  /* 0x0000002000047882 */ /* 0x000fe20000000000 */
[----:B------:R-:W-:Y:S01]  /*0af0*/  LOP3.LUT R10, R6, 0xfffffffe, RZ, 0xc0, !PT ;  /* 0xfffffffe060a7812 */ /* 0x000fe200078ec0ff */
[----:B--2---:R-:W-:Y:S01]  /*0b00*/  IMAD R6, R11, R14, UR8 ;  /* 0x000000080b067e24 */ /* 0x004fe2000f8e020e */
[----:B------:R-:W-:-:S04]  /*0b10*/  @!UP0 UIADD3 UR4, -UR4, 0x100000, URZ ;  /* 0x0010000004048890 */ /* 0x000fc8000fffe13f */
[----:B------:R-:W-:Y:S02]  /*0b20*/  @!UP0 USHF.L.U32 UR5, UR4, 0xb, URZ ;  /* 0x0000000b04058899 */ /* 0x000fe4000800063f */
[----:B------:R-:W-:Y:S01]  /*0b30*/  @!UP0 USHF.L.U32 UR4, UR4, 0x1, URZ ;  /* 0x0000000104048899 */ /* 0x000fe2000800063f */
[----:B------:R-:W0:Y:S01]  /*0b40*/  F2I.U32.TRUNC.NTZ R12, R12 ;  /* 0x0000000c000c7305 */ /* 0x000e22000020f000 */
[----:B------:R-:W-:Y:S02]  /*0b50*/  IMAD.IADD R3, R3, 0x1, -R0 ;  /* 0x0000000103037824 */ /* 0x000fe400078e0a00 */
[C---:B------:R-:W-:Y:S02]  /*0b60*/  IMAD.IADD R11, R19.reuse, 0x1, -R10 ;  /* 0x00000001130b7824 */ /* 0x040fe400078e0a0a */
[----:B------:R-:W-:Y:S01]  /*0b70*/  IMAD.SHL.U32 R10, R19, 0x4, RZ ;  /* 0x00000004130a7824 */ /* 0x000fe200078e00ff */
[----:B-1----:R-:W-:Y:S01]  /*0b80*/  @!UP0 ULEA UR6, UR7, UR6, 0x18 ;  /* 0x0000000607068291 */ /* 0x002fe2000f8ec03f */
[----:B------:R-:W-:Y:S01]  /*0b90*/  ISETP.NE.AND P1, PT, R3, 0x3, PT ;  /* 0x000000030300780c */ /* 0x000fe20003f25270 */
[----:B------:R-:W-:Y:S01]  /*0ba0*/  VOTEU.ALL UP0, P0 ;  /* 0x00000000003f7886 */ /* 0x000fe20000000000 */
[----:B------:R-:W-:-:S02]  /*0bb0*/  ISETP.NE.AND P4, PT, R11, R6, PT ;  /* 0x000000060b00720c */ /* 0x000fc40003f85270 */
[----:B------:R-:W-:Y:S02]  /*0bc0*/  LOP3.LUT R19, R19, 0xc, R10, 0x78, !PT ;  /* 0x0000000c13137812 */ /* 0x000fe400078e780a */
[----:B------:R-:W-:Y:S01]  /*0bd0*/  LOP3.LUT P0, RZ, R8, 0x7, RZ, 0xc0, !PT ;  /* 0x0000000708ff7812 */ /* 0x000fe2000780c0ff */
[C---:B------:R-:W-:Y:S01]  /*0be0*/  VIADD R8, R2.reuse, 0xffffffff ;  /* 0xffffffff02087836 */ /* 0x040fe20000000000 */
[----:B------:R-:W-:Y:S01]  /*0bf0*/  ISETP.EQ.OR P1, PT, R3, RZ, !P1 ;  /* 0x000000ff0300720c */ /* 0x000fe20004f22670 */
[----:B0-----:R-:W-:Y:S01]  /*0c00*/  IMAD.MOV R23, RZ, RZ, -R12 ;  /* 0x000000ffff177224 */ /* 0x001fe200078e0a0c */
[----:B------:R-:W-:Y:S01]  /*0c10*/  ISETP.LT.U32.AND P0, PT, R19, 0x2, !P0 ;  /* 0x000000021300780c */ /* 0x000fe20004701070 */
[----:B------:R-:W0:Y:S02]  /*0c20*/  FENCE.VIEW.ASYNC.S ;  /* 0x00000000000073c6 */ /* 0x000e240000000000 */
[----:B0-----:R0:W1:Y:S01]  /*0c30*/  @!UP0 SYNCS.EXCH.64 URZ, [UR6+0x2e0], UR4 ;  /* 0x0002e004063f85b2 */ /* 0x0010620008000100 */
[----:B------:R-:W-:Y:S01]  /*0c40*/  ISETP.EQ.AND P1, PT, R2, RZ, P1 ;  /* 0x000000ff0200720c */ /* 0x000fe20000f22270 */
[----:B---3--:R-:W-:Y:S01]  /*0c50*/  IMAD R11, R9, R23, R4 ;  /* 0x00000017090b7224 */ /* 0x008fe200078e0204 */
[----:B------:R-:W-:-:S02]  /*0c60*/  ISETP.GE.U32.AND P6, PT, R8, 0x2, PT ;  /* 0x000000020800780c */ /* 0x000fc40003fc6070 */
[----:B------:R-:W-:Y:S02]  /*0c70*/  @P4 LEA.HI R0, R19, R19, RZ, 0x1 ;  /* 0x0000001313004211 */ /* 0x000fe400078f08ff */
[----:B------:R-:W-:Y:S02]  /*0c80*/  SEL R18, RZ, 0x1, !P1 ;  /* 0x00000001ff127807 */ /* 0x000fe40004800000 */
[----:B------:R-:W-:Y:S02]  /*0c90*/  @P4 SHF.R.S32.HI R0, RZ, 0x1, R0 ;  /* 0x00000001ff004819 */ /* 0x000fe40000011400 */
[----:B------:R-:W-:Y:S02]  /*0ca0*/  SEL R18, R18, 0x2, P6 ;  /* 0x0000000212127807 */ /* 0x000fe40003000000 */
[----:B------:R-:W-:Y:S02]  /*0cb0*/  @P4 ISETP.NE.AND P5, PT, R0, R11, PT ;  /* 0x0000000b0000420c */ /* 0x000fe40003fa5270 */
[----:B------:R-:W-:Y:S01]  /*0cc0*/  SEL R11, RZ, 0x1, !P0 ;  /* 0x00000001ff0b7807 */ /* 0x000fe20004000000 */
[----:B------:R0:W2:Y:S01]  /*0cd0*/  @!UP1 SYNCS.EXCH.64 URZ, [UR6+0x2e8], UR4 ;  /* 0x0002e804063f95b2 */ /* 0x0000a20008000100 */
[----:B------:R-:W-:Y:S01]  /*0ce0*/  @P4 SEL R22, RZ, 0x1, P5 ;  /* 0x00000001ff164807 */ /* 0x000fe20002800000 */
[----:B------:R-:W-:Y:S01]  /*0cf0*/  NOP ;  /* 0x0000000000007918 */ /* 0x000fe20000000000 */
[----:B------:R-:W-:-:S02]  /*0d00*/  LOP3.LUT R0, R47, 0x7f, RZ, 0xc0, !PT ;  /* 0x0000007f2f007812 */ /* 0x000fc400078ec0ff */
[----:B------:R-:W-:Y:S01]  /*0d10*/  LOP3.LUT R22, R22, R11, RZ, 0xc0, !PT ;  /* 0x0000000b16167212 */ /* 0x000fe200078ec0ff */
[----:B01----:R-:W-:Y:S06]  /*0d20*/  @!P2 BRA `(.L_x_4) ;  /* 0x000000000008a947 */ /* 0x003fec0003800000 */
[----:B--2---:R-:W-:Y:S01]  /*0d30*/  UCGABAR_ARV ;  /* 0x00000000000079c7 */ /* 0x004fe20008000000 */
[----:B------:R-:W-:Y:S05]  /*0d40*/  BRA `(.L_x_5) ;  /* 0x0000000000047947 */ /* 0x000fea0003800000 */
.L_x_4:
[----:B--2---:R-:W-:Y:S01]  /*0d50*/  NOP ;  /* 0x0000000000007918 */ /* 0x004fe20000000000 */
.L_x_5:
[----:B------:R-:W0:Y:S01]  /*0d60*/  LDC R16, c[0x0][0x65c] ;  /* 0x00019700ff107b82 */ /* 0x000e220000000800 */
[----:B------:R-:W-:Y:S02]  /*0d70*/  IMAD.U32 R10, RZ, RZ, UR8 ;  /* 0x00000008ff0a7e24 */ /* 0x000fe4000f8e00ff */
[----:B------:R-:W-:Y:S01]  /*0d80*/  IMAD.MOV.U32 R11, RZ, RZ, RZ ;  /* 0x000000ffff0b7224 */ /* 0x000fe200078e00ff */
[----:B0-----:R-:W-:-:S04]  /*0d90*/  ISETP.NE.AND P1, PT, R16, 0x1, PT ;  /* 0x000000011000780c */ /* 0x001fc80003f25270 */
[----:B------:R-:W-:-:S09]  /*0da0*/  P2R R2, PR, RZ, 0x2 ;  /* 0x00000002ff027803 */ /* 0x000fd20000000000 */
[----:B------:R-:W0:Y:S01]  /*0db0*/  @P1 LDC R13, c[0x0][0x10] ;  /* 0x00000400ff0d1b82 */ /* 0x000e220000000800 */
[----:B------:R-:W-:Y:S02]  /*0dc0*/  @P1 IMAD.MOV.U32 R5, RZ, RZ, RZ ;  /* 0x000000ffff051224 */ /* 0x000fe400078e00ff */
[----:B------:R-:W-:-:S05]  /*0dd0*/  @P1 IMAD.MOV.U32 R17, RZ, RZ, RZ ;  /* 0x000000ffff111224 */ /* 0x000fca00078e00ff */
[----:B------:R-:W1:Y:S01]  /*0de0*/  @!P1 LDC R15, c[0x0][0xc] ;  /* 0x00000300ff0f9b82 */ /* 0x000e620000000800 */
[----:B------:R-:W-:Y:S01]  /*0df0*/  ULDC UR4, c[0x0][0xc] ;  /* 0x0000030000047ab9 */ /* 0x000fe20000000800 */
[----:B------:R-:W-:Y:S01]  /*0e00*/  ULDC UR5, c[0x0][0x10] ;  /* 0x0000040000057ab9 */ /* 0x000fe20000000800 */
[----:B------:R-:W-:Y:S01]  /*0e10*/  ULDC UR6, c[0x0][0x14] ;  /* 0x0000050000067ab9 */ /* 0x000fe20000000800 */
[----:B------:R-:W-:-:S04]  /*0e20*/  UIMAD.WIDE.U32 UR4, UR4, UR5, URZ ;  /* 0x00000005040472a5 */ /* 0x000fc8000f8e003f */
[----:B------:R-:W-:Y:S02]  /*0e30*/  UIMAD.WIDE.U32 UR36, UR4, UR6, URZ ;  /* 0x00000006042472a5 */ /* 0x000fe4000f8e003f */
[----:B------:R-:W-:-:S04]  /*0e40*/  UIMAD UR42, UR5, UR6, URZ ;  /* 0x00000006052a72a4 */ /* 0x000fc8000f8e023f */
[----:B------:R-:W-:Y:S01]  /*0e50*/  UIADD3 UR42, UR37, UR42, URZ ;  /* 0x0000002a252a7290 */ /* 0x000fe2000fffe03f */
[----:B0-----:R-:W-:-:S04]  /*0e60*/  @P1 IMAD.WIDE.U32 R12, R13, UR8, R4 ;  /* 0x000000080d0c1c25 */ /* 0x001fc8000f8e0004 */
[----:B------:R-:W-:Y:S02]  /*0e70*/  @P1 IMAD.MOV.U32 R2, RZ, RZ, R12 ;  /* 0x000000ffff021224 */ /* 0x000fe400078e000c */
[----:B------:R-:W-:Y:S02]  /*0e80*/  @P1 IMAD.IADD R17, R13, 0x1, R17 ;  /* 0x000000010d111824 */ /* 0x000fe400078e0211 */
[----:B-1----:R-:W-:-:S04]  /*0e90*/  @!P1 IMAD.WIDE.U32 R10, R4, R15, R10 ;  /* 0x0000000f040a9225 */ /* 0x002fc800078e000a */
[----:B------:R-:W-:Y:S02]  /*0ea0*/  @!P1 IMAD.MOV.U32 R2, RZ, RZ, R10 ;  /* 0x000000ffff029224 */ /* 0x000fe400078e000a */
[----:B------:R-:W-:Y:S01]  /*0eb0*/  @!P1 IMAD.MOV.U32 R17, RZ, RZ, R11 ;  /* 0x000000ffff119224 */ /* 0x000fe200078e000b */
[----:B------:R-:W-:Y:S06]  /*0ec0*/  @!P2 BRA `(.L_x_6) ;  /* 0x00000000000ca947 */ /* 0x000fec0003800000 */
[----:B------:R-:W-:Y:S01]  /*0ed0*/  UCGABAR_WAIT ;  /* 0x0000000000007dc7 */ /* 0x000fe20008000000 */
[----:B------:R-:W-:Y:S01]  /*0ee0*/  CCTL.IVALL ;  /* 0x00000000ff00798f */ /* 0x000fe20002000000 */
[----:B------:R-:W-:Y:S05]  /*0ef0*/  BRA `(.L_x_7) ;  /* 0x0000000000047947 */ /* 0x000fea0003800000 */
.L_x_6:
[----:B------:R-:W-:Y:S06]  /*0f00*/  BAR.SYNC.DEFER_BLOCKING 0x0 ;  /* 0x0000000000007b1d */ /* 0x000fec0000010000 */
.L_x_7:
[----:B------:R-:W-:Y:S05]  /*0f10*/  @!P3 BRA `(.L_x_8) ;  /* 0x0000002c0064b947 */ /* 0x000fea0003800000 */
[----:B------:R-:W-:-:S13]  /*0f20*/  ISETP.GT.U32.AND P0, PT, R8, 0x1, PT ;  /* 0x000000010800780c */ /* 0x000fda0003f04070 */
[----:B------:R-:W-:Y:S05]  /*0f30*/  @P0 EXIT ;  /* 0x000000000000094d */ /* 0x000fea0003800000 */
[----:B------:R-:W-:Y:S01]  /*0f40*/  ULDC.64 UR4, c[0x0][0x650] ;  /* 0x0001940000047ab9 */ /* 0x000fe20000000a00 */
[----:B------:R-:W-:Y:S01]  /*0f50*/  PRMT R3, RZ, 0x7610, R3 ;  /* 0x00007610ff037816 */ /* 0x000fe20000000003 */
[----:B------:R-:W-:Y:S01]  /*0f60*/  IMAD.MOV.U32 R55, RZ, RZ, -0x1 ;  /* 0xffffffffff377424 */ /* 0x000fe200078e00ff */
[----:B------:R-:W-:Y:S01]  /*0f70*/  ISETP.GE.U32.AND P0, PT, R2, UR4, PT ;  /* 0x0000000402007c0c */ /* 0x000fe2000bf06070 */
[----:B------:R-:W-:Y:S02]  /*0f80*/  IMAD.MOV.U32 R52, RZ, RZ, -0x1 ;  /* 0xffffffffff347424 */ /* 0x000fe400078e00ff */
[----:B------:R-:W-:Y:S01]  /*0f90*/  IMAD.MOV.U32 R53, RZ, RZ, -0x1 ;  /* 0xffffffffff357424 */ /* 0x000fe200078e00ff */
[----:B------:R-:W-:-:S13]  /*0fa0*/  ISETP.GE.U32.AND.EX P0, PT, R17, UR5, PT, P0 ;  /* 0x0000000511007c0c */ /* 0x000fda000bf06100 */
[----:B------:R-:W-:Y:S05]  /*0fb0*/  @P0 BRA `(.L_x_9) ;  /* 0x00000004002c0947 */ /* 0x000fea0003800000 */
[----:B------:R-:W0:Y:S01]  /*0fc0*/  LDC.64 R24, c[0x0][0x628] ;  /* 0x00018a00ff187b82 */ /* 0x000e220000000a00 */
[----:B------:R-:W-:Y:S02]  /*0fd0*/  IMAD.MOV.U32 R10, RZ, RZ, R2 ;  /* 0x000000ffff0a7224 */ /* 0x000fe400078e0002 */
[----:B------:R-:W-:-:S05]  /*0fe0*/  IMAD.MOV.U32 R11, RZ, RZ, R17 ;  /* 0x000000ffff0b7224 */ /* 0x000fca00078e0011 */
[----:B------:R-:W1:Y:S08]  /*0ff0*/  LDC R8, c[0x0][0x630] ;  /* 0x00018c00ff087b82 */ /* 0x000e700000000800 */
[----:B------:R-:W2:Y:S01]  /*1000*/  LDC.64 R26, c[0x0][0x620] ;  /* 0x00018800ff1a7b82 */ /* 0x000ea20000000a00 */
[----:B0-----:R-:W-:-:S04]  /*1010*/  ISETP.NE.U32.AND P0, PT, R24, RZ, PT ;  /* 0x000000ff1800720c */ /* 0x001fc80003f05070 */
[----:B------:R-:W-:-:S13]  /*1020*/  ISETP.NE.AND.EX P0, PT, R25, RZ, PT, P0 ;  /* 0x000000ff1900720c */ /* 0x000fda0003f05300 */
[----:B-12---:R-:W-:Y:S05]  /*1030*/  @!P0 BRA `(.L_x_10) ;  /* 0x0000000000288947 */ /* 0x006fea0003800000 */
[----:B------:R-:W0:Y:S02]  /*1040*/  LDC R3, c[0x0][0x634] ;  /* 0x00018d00ff037b82 */ /* 0x000e240000000800 */
[----:B0-----:R-:W-:-:S05]  /*1050*/  IADD3 R3, P0, R2, R3, RZ ;  /* 0x0000000302037210 */ /* 0x001fca0007f1e0ff */
[----:B------:R-:W-:-:S04]  /*1060*/  IMAD.X R21, RZ, RZ, R17, P0 ;  /* 0x000000ffff157224 */ /* 0x000fc800000e0611 */
[----:B------:R-:W-:-:S04]  /*1070*/  IMAD.WIDE.U32 R10, R21, R24, RZ ;  /* 0x00000018150a7225 */ /* 0x000fc800078e00ff */
[----:B------:R-:W-:-:S04]  /*1080*/  IMAD.WIDE.U32 R12, P0, R3, R25, R10 ;  /* 0x00000019030c7225 */ /* 0x000fc8000780000a */
[----:B------:R-:W-:-:S04]  /*1090*/  IMAD.WIDE.U32 R10, R3, R24, RZ ;  /* 0x00000018030a7225 */ /* 0x000fc800078e00ff */
[----:B------:R-:W-:Y:S01]  /*10a0*/  IMAD.X R15, RZ, RZ, RZ, P0 ;  /* 0x000000ffff0f7224 */ /* 0x000fe200000e06ff */
[----:B------:R-:W-:Y:S01]  /*10b0*/  IADD3 RZ, P0, R11, R12, RZ ;  /* 0x0000000c0bff7210 */ /* 0x000fe20007f1e0ff */
[----:B------:R-:W-:-:S04]  /*10c0*/  IMAD.MOV.U32 R14, RZ, RZ, R13 ;  /* 0x000000ffff0e7224 */ /* 0x000fc800078e000d */
[----:B------:R-:W-:-:S08]  /*10d0*/  IMAD.WIDE.U32.X R10, R21, R25, R14, P0 ;  /* 0x00000019150a7225 */ /* 0x000fd000000e040e */
.L_x_10:
[-CC-:B------:R-:W-:Y:S01]  /*10e0*/  SHF.R.U64 R53, R10, R8.reuse, R11.reuse ;  /* 0x000000080a357219 */ /* 0x180fe2000000120b */
[----:B------:R-:W0:Y:S01]  /*10f0*/  LDC.64 R30, c[0x0][0x640] ;  /* 0x00019000ff1e7b82 */ /* 0x000e220000000a00 */
[----:B------:R-:W-:Y:S01]  /*1100*/  SHF.R.U32.HI R3, RZ, R8, R11 ;  /* 0x00000008ff037219 */ /* 0x000fe2000001160b */
[----:B------:R-:W-:Y:S01]  /*1110*/  IMAD R29, R9, R23, R4 ;  /* 0x00000017091d7224 */ /* 0x000fe200078e0204 */
[----:B------:R-:W-:Y:S01]  /*1120*/  IADD3 R5, P0, RZ, -R53, RZ ;  /* 0x80000035ff057210 */ /* 0x000fe20007f1e0ff */
[----:B------:R-:W-:-:S04]  /*1130*/  IMAD.MOV.U32 R23, RZ, RZ, 0x1 ;  /* 0x00000001ff177424 */ /* 0x000fc800078e00ff */
[----:B------:R-:W1:Y:S01]  /*1140*/  LDC R12, c[0x0][0x618] ;  /* 0x00018600ff0c7b82 */ /* 0x000e620000000800 */
[----:B------:R-:W-:-:S04]  /*1150*/  IMAD.X R3, RZ, RZ, ~R3, P0 ;  /* 0x000000ffff037224 */ /* 0x000fc800000e0e03 */
[-C--:B------:R-:W-:Y:S02]  /*1160*/  IMAD R8, R3, R26.reuse, RZ ;  /* 0x0000001a03087224 */ /* 0x080fe400078e02ff */
[----:B------:R-:W-:Y:S01]  /*1170*/  IMAD.MOV.U32 R3, RZ, RZ, R17 ;  /* 0x000000ffff037224 */ /* 0x000fe200078e0011 */
[----:B------:R-:W2:Y:S01]  /*1180*/  LDC R20, c[0x0][0x608] ;  /* 0x00018200ff147b82 */ /* 0x000ea20000000800 */
[----:B------:R-:W-:-:S04]  /*1190*/  IMAD.WIDE.U32 R10, R5, R26, R2 ;  /* 0x0000001a050a7225 */ /* 0x000fc800078e0002 */
[----:B------:R-:W-:-:S03]  /*11a0*/  IMAD R5, R5, R27, R8 ;  /* 0x0000001b05057224 */ /* 0x000fc600078e0208 */
[----:B------:R-:W3:Y:S01]  /*11b0*/  LDC R28, c[0x0][0x658] ;  /* 0x00019600ff1c7b82 */ /* 0x000ee20000000800 */
[----:B0-----:R-:W-:Y:S01]  /*11c0*/  ISETP.NE.U32.AND P0, PT, R30, RZ, PT ;  /* 0x000000ff1e00720c */ /* 0x001fe20003f05070 */
[----:B------:R-:W-:Y:S02]  /*11d0*/  IMAD.MOV.U32 R3, RZ, RZ, -0x1 ;  /* 0xffffffffff037424 */ /* 0x000fe400078e00ff */
[----:B------:R-:W-:Y:S01]  /*11e0*/  IMAD.IADD R5, R11, 0x1, R5 ;  /* 0x000000010b057824 */ /* 0x000fe200078e0205 */
[----:B------:R-:W-:-:S03]  /*11f0*/  ISETP.NE.AND.EX P0, PT, R31, RZ, PT, P0 ;  /* 0x000000ff1f00720c */ /* 0x000fc60003f05300 */
[----:B------:R-:W0:Y:S01]  /*1200*/  LDC R24, c[0x0][0x600] ;  /* 0x00018000ff187b82 */ /* 0x000e220000000800 */
[-CC-:B-1----:R-:W-:Y:S02]  /*1210*/  SHF.R.U64 R14, R10, R12.reuse, R5.reuse ;  /* 0x0000000c0a0e7219 */ /* 0x182fe40000001205 */
[----:B------:R-:W-:-:S05]  /*1220*/  SHF.R.U32.HI R5, RZ, R12, R5 ;  /* 0x0000000cff057219 */ /* 0x000fca0000011605 */
[----:B------:R-:W1:Y:S01]  /*1230*/  LDC R15, c[0x0][0x648] ;  /* 0x00019200ff0f7b82 */ /* 0x000e620000000800 */
[-CC-:B--2---:R-:W-:Y:S02]  /*1240*/  SHF.R.U64 R27, R14, R20.reuse, R5.reuse ;  /* 0x000000140e1b7219 */ /* 0x184fe40000001205 */
[----:B------:R-:W-:-:S05]  /*1250*/  SHF.R.U32.HI R5, RZ, R20, R5 ;  /* 0x00000014ff057219 */ /* 0x000fca0000011605 */
[----:B------:R-:W2:Y:S01]  /*1260*/  LDC R21, c[0x0][0x638] ;  /* 0x00018e00ff157b82 */ /* 0x000ea20000000800 */
[-CC-:B---3--:R-:W-:Y:S02]  /*1270*/  SHF.R.U64 R20, R27, R28.reuse, R5.reuse ;  /* 0x0000001c1b147219 */ /* 0x188fe40000001205 */
[-C--:B------:R-:W-:Y:S02]  /*1280*/  SHF.L.U32 R3, R3, R28.reuse, RZ ;  /* 0x0000001c03037219 */ /* 0x080fe400000006ff */
[----:B------:R-:W-:Y:S01]  /*1290*/  SHF.R.U32.HI R5, RZ, R28, R5 ;  /* 0x0000001cff057219 */ /* 0x000fe20000011605 */
[----:B------:R-:W-:Y:S01]  /*12a0*/  IMAD.MOV.U32 R4, RZ, RZ, R20 ;  /* 0x000000ffff047224 */ /* 0x000fe200078e0014 */
[----:B------:R-:W-:Y:S01]  /*12b0*/  LOP3.LUT R12, RZ, R3, RZ, 0x33, !PT ;  /* 0x00000003ff0c7212 */ /* 0x000fe200078e33ff */
[----:B------:R-:W3:Y:S01]  /*12c0*/  LDC R25, c[0x0][0x610] ;  /* 0x00018400ff197b82 */ /* 0x000ee20000000800 */
[----:B------:R-:W-:Y:S05]  /*12d0*/  @!P0 BRA `(.L_x_11) ;  /* 0x0000000000288947 */ /* 0x000fea0003800000 */
[----:B------:R-:W4:Y:S02]  /*12e0*/  LDC R3, c[0x0][0x64c] ;  /* 0x00019300ff037b82 */ /* 0x000f240000000800 */
[----:B----4-:R-:W-:-:S05]  /*12f0*/  IADD3 R3, P0, R20, R3, RZ ;  /* 0x0000000314037210 */ /* 0x010fca0007f1e0ff */
        /* <DEDUP_REMOVED lines=8> */
.L_x_11:
[----:B-1----:R-:W-:Y:S01]  /*1380*/  SHF.R.U64 R4, R4, R15, R5 ;  /* 0x0000000f04047219 */ /* 0x002fe20000001205 */
[----:B0-----:R-:W-:Y:S01]  /*1390*/  VIADD R5, R24, 0xffffffff ;  /* 0xffffffff18057836 */ /* 0x001fe20000000000 */
[----:B------:R-:W-:Y:S02]  /*13a0*/  SHF.L.U32 R3, R23, R28, RZ ;  /* 0x0000001c17037219 */ /* 0x000fe400000006ff */
[----:B------:R-:W-:Y:S01]  /*13b0*/  LOP3.LUT R12, R27, R12, RZ, 0xc0, !PT ;  /* 0x0000000c1b0c7212 */ /* 0x000fe200078ec0ff */
[----:B------:R-:W-:Y:S01]  /*13c0*/  IMAD.MOV R8, RZ, RZ, -R4 ;  /* 0x000000ffff087224 */ /* 0x000fe200078e0a04 */
[----:B------:R-:W-:Y:S02]  /*13d0*/  SEL R6, R6, R29, !P1 ;  /* 0x0000001d06067207 */ /* 0x000fe40004800000 */
[----:B------:R-:W-:Y:S01]  /*13e0*/  LOP3.LUT R5, R14, R5, RZ, 0xc0, !PT ;  /* 0x000000050e057212 */ /* 0x000fe200078ec0ff */
[----:B------:R-:W-:Y:S02]  /*13f0*/  IMAD R9, R3, R4, R12 ;  /* 0x0000000403097224 */ /* 0x000fe400078e020c */
[----:B--2---:R-:W-:-:S02]  /*1400*/  IMAD R3, R8, R21, R20 ;  /* 0x0000001508037224 */ /* 0x004fc400078e0214 */
[----:B---3--:R-:W-:Y:S02]  /*1410*/  IMAD R6, R9, R25, R6 ;  /* 0x0000001909067224 */ /* 0x008fe400078e0206 */
[----:B------:R-:W-:Y:S02]  /*1420*/  IMAD R55, R3, R24, R5 ;  /* 0x0000001803377224 */ /* 0x000fe400078e0205 */
[----:B------:R-:W-:-:S03]  /*1430*/  IMAD.MOV.U32 R4, RZ, RZ, 0x1 ;  /* 0x00000001ff047424 */ /* 0x000fc600078e00ff */
[----:B------:R-:W-:Y:S02]  /*1440*/  SEL R52, R55, R6, !P1 ;  /* 0x0000000637347207 */ /* 0x000fe40004800000 */
[----:B------:R-:W-:Y:S02]  /*1450*/  PRMT R3, R4, 0x7610, R3 ;  /* 0x0000761004037816 */ /* 0x000fe40000000003 */
[----:B------:R-:W-:-:S07]  /*1460*/  SEL R55, R6, R55, !P1 ;  /* 0x0000003706377207 */ /* 0x000fce0004800000 */
.L_x_9:
[----:B------:R-:W-:-:S08]  /*1470*/  NOP ;  /* 0x0000000000007918 */ /* 0x000fd00000000000 */
[----:B------:R-:W0:Y:S02]  /*1480*/  USETMAXREG.TRY_ALLOC.CTAPOOL UP0, 0xe8 ;  /* 0x000000e8000079c8 */ /* 0x000e240008000600 */
[----:B0-----:R-:W-:-:S13]  /*1490*/  PLOP3.LUT P0, PT, PT, PT, UP0, 0x80, 0x0 ;  /* 0x000000000000781c */ /* 0x001fda0003f0f008 */
[----:B------:R-:W-:Y:S05]  /*14a0*/  @!P0 BRA `(.L_x_9) ;  /* 0xfffffffc00f08947 */ /* 0x000fea000383ffff */
[----:B------:R-:W-:Y:S01]  /*14b0*/  ULDC.64 UR4, c[0x0][0x598] ;  /* 0x0001660000047ab9 */ /* 0x000fe20000000a00 */
[----:B------:R-:W-:Y:S01]  /*14c0*/  ULDC.64 UR38, c[0x0][0x208] ;  /* 0x0000820000267ab9 */ /* 0x000fe20000000a00 */
[----:B------:R-:W-:-:S04]  /*14d0*/  ISETP.NE.U32.AND P0, PT, RZ, UR4, PT ;  /* 0x00000004ff007c0c */ /* 0x000fc8000bf05070 */
[----:B------:R-:W-:-:S13]  /*14e0*/  ISETP.NE.AND.EX P0, PT, RZ, UR5, PT, P0 ;  /* 0x00000005ff007c0c */ /* 0x000fda000bf05300 */
[----:B------:R-:W-:Y:S05]  /*14f0*/  @!P0 BRA `(.L_x_12) ;  /* 0x00000000001c8947 */ /* 0x000fea0003800000 */
[----:B------:R-:W0:Y:S02]  /*1500*/  LDC.64 R4, c[0x0][0x598] ;  /* 0x00016600ff047b82 */ /* 0x000e240000000a00 */
[----:B0-----:R-:W2:Y:S02]  /*1510*/  LDG.E.64 R4, desc[UR38][R4.64] ;  /* 0x0000002604047981 */ /* 0x001ea4000c1e1b00 */
[----:B--2---:R-:W-:-:S04]  /*1520*/  ISETP.NE.U32.AND P0, PT, R4, RZ, PT ;  /* 0x000000ff0400720c */ /* 0x004fc80003f05070 */
[----:B------:R-:W-:-:S13]  /*1530*/  ISETP.NE.AND.EX P0, PT, R5, RZ, PT, P0 ;  /* 0x000000ff0500720c */ /* 0x000fda0003f05300 */
[----:B------:R-:W-:Y:S05]  /*1540*/  @!P0 BRA `(.L_x_12) ;  /* 0x0000000000088947 */ /* 0x000fea0003800000 */
[----:B------:R0:W5:Y:S01]  /*1550*/  LD.E R23, desc[UR38][R4.64] ;  /* 0x0000002604177980 */ /* 0x000162000c101900 */
[----:B------:R-:W-:Y:S05]  /*1560*/  BRA `(.L_x_13) ;  /* 0x0000000000247947 */ /* 0x000fea0003800000 */
.L_x_12:
[----:B------:R-:W-:Y:S02]  /*1570*/  ULDC.64 UR4, c[0x0][0x588] ;  /* 0x0001620000047ab9 */ /* 0x000fe40000000a00 */
[----:B------:R-:W-:-:S04]  /*1580*/  ISETP.NE.U32.AND P0, PT, RZ, UR4, PT ;  /* 0x00000004ff007c0c */ /* 0x000fc8000bf05070 */
[----:B------:R-:W-:-:S13]  /*1590*/  ISETP.NE.AND.EX P0, PT, RZ, UR5, PT, P0 ;  /* 0x00000005ff007c0c */ /* 0x000fda000bf05300 */
[----:B------:R-:W-:Y:S05]  /*15a0*/  @!P0 BRA `(.L_x_14) ;  /* 0x00000000000c8947 */ /* 0x000fea0003800000 */
[----:B------:R-:W0:Y:S02]  /*15b0*/  LDC.64 R4, c[0x0][0x588] ;  /* 0x00016200ff047b82 */ /* 0x000e240000000a00 */
[----:B0-----:R1:W5:Y:S01]  /*15c0*/  LDG.E R23, desc[UR38][R4.64] ;  /* 0x0000002604177981 */ /* 0x001362000c1e1900 */
[----:B------:R-:W-:Y:S05]  /*15d0*/  BRA `(.L_x_13) ;  /* 0x0000000000087947 */ /* 0x000fea0003800000 */
.L_x_14:
[----:B------:R-:W-:Y:S02]  /*15e0*/  ULDC UR4, c[0x0][0x580] ;  /* 0x0001600000047ab9 */ /* 0x000fe40000000800 */
[----:B------:R-:W-:-:S07]  /*15f0*/  IMAD.U32 R23, RZ, RZ, UR4 ;  /* 0x00000004ff177e24 */ /* 0x000fce000f8e00ff */
.L_x_13:
[----:B------:R-:W-:Y:S02]  /*1600*/  ULDC.64 UR4, c[0x0][0x5a0] ;  /* 0x0001680000047ab9 */ /* 0x000fe40000000a00 */
[----:B------:R-:W-:-:S04]  /*1610*/  ISETP.NE.U32.AND P0, PT, RZ, UR4, PT ;  /* 0x00000004ff007c0c */ /* 0x000fc8000bf05070 */
[----:B------:R-:W-:-:S13]  /*1620*/  ISETP.NE.AND.EX P0, PT, RZ, UR5, PT, P0 ;  /* 0x00000005ff007c0c */ /* 0x000fda000bf05300 */
[----:B------:R-:W-:Y:S05]  /*1630*/  @!P0 BRA `(.L_x_15) ;  /* 0x00000000001c8947 */ /* 0x000fea0003800000 */
[----:B01----:R-:W0:Y:S02]  /*1640*/  LDC.64 R4, c[0x0][0x5a0] ;  /* 0x00016800ff047b82 */ /* 0x003e240000000a00 */
[----:B0-----:R-:W2:Y:S02]  /*1650*/  LDG.E.64 R4, desc[UR38][R4.64] ;  /* 0x0000002604047981 */ /* 0x001ea4000c1e1b00 */
[----:B--2---:R-:W-:-:S04]  /*1660*/  ISETP.NE.U32.AND P0, PT, R4, RZ, PT ;  /* 0x000000ff0400720c */ /* 0x004fc80003f05070 */
[----:B------:R-:W-:-:S13]  /*1670*/  ISETP.NE.AND.EX P0, PT, R5, RZ, PT, P0 ;  /* 0x000000ff0500720c */ /* 0x000fda0003f05300 */
[----:B------:R-:W-:Y:S05]  /*1680*/  @!P0 BRA `(.L_x_15) ;  /* 0x0000000000088947 */ /* 0x000fea0003800000 */
[----:B------:R0:W5:Y:S01]  /*1690*/  LD.E R42, desc[UR38][R4.64] ;  /* 0x00000026042a7980 */ /* 0x000162000c101900 */
[----:B------:R-:W-:Y:S05]  /*16a0*/  BRA `(.L_x_16) ;  /* 0x0000000000247947 */ /* 0x000fea0003800000 */
.L_x_15:
[----:B------:R-:W-:Y:S02]  /*16b0*/  ULDC.64 UR4, c[0x0][0x590] ;  /* 0x0001640000047ab9 */ /* 0x000fe40000000a00 */
[----:B------:R-:W-:-:S04]  /*16c0*/  ISETP.NE.U32.AND P0, PT, RZ, UR4, PT ;  /* 0x00000004ff007c0c */ /* 0x000fc8000bf05070 */
[----:B------:R-:W-:-:S13]  /*16d0*/  ISETP.NE.AND.EX P0, PT, RZ, UR5, PT, P0 ;  /* 0x00000005ff007c0c */ /* 0x000fda000bf05300 */
[----:B------:R-:W-:Y:S05]  /*16e0*/  @!P0 BRA `(.L_x_17) ;  /* 0x00000000000c8947 */ /* 0x000fea0003800000 */
[----:B------:R-:W2:Y:S02]  /*16f0*/  LDC.64 R42, c[0x0][0x590] ;  /* 0x00016400ff2a7b82 */ /* 0x000ea40000000a00 */
[----:B--2---:R2:W5:Y:S01]  /*1700*/  LDG.E R42, desc[UR38][R42.64] ;  /* 0x000000262a2a7981 */ /* 0x004562000c1e1900 */
[----:B------:R-:W-:Y:S05]  /*1710*/  BRA `(.L_x_16) ;  /* 0x0000000000087947 */ /* 0x000fea0003800000 */
.L_x_17:
[----:B------:R-:W-:Y:S02]  /*1720*/  ULDC UR4, c[0x0][0x584] ;  /* 0x0001610000047ab9 */ /* 0x000fe40000000800 */
[----:B------:R-:W-:-:S07]  /*1730*/  IMAD.U32 R42, RZ, RZ, UR4 ;  /* 0x00000004ff2a7e24 */ /* 0x000fce000f8e00ff */
.L_x_16:
[----:B------:R-:W-:-:S13]  /*1740*/  LOP3.LUT P0, RZ, R3, 0xff, RZ, 0xc0, !PT ;  /* 0x000000ff03ff7812 */ /* 0x000fda000780c0ff */
[----:B------:R-:W-:Y:S05]  /*1750*/  @!P0 EXIT ;  /* 0x000000000000894d */ /* 0x000fea0003800000 */
[----:B------:R-:W3:Y:S01]  /*1760*/  LDC R46, c[0x0][0x658] ;  /* 0x00019600ff2e7b82 */ /* 0x000ee20000000800 */
[----:B------:R-:W-:Y:S01]  /*1770*/  ULDC.64 UR6, c[0x0][0x288] ;  /* 0x0000a20000067ab9 */ /* 0x000fe20000000a00 */
[----:B------:R-:W-:Y:S01]  /*1780*/  LOP3.LUT R7, R7, 0x1, RZ, 0xc0, !PT ;  /* 0x0000000107077812 */ /* 0x000fe200078ec0ff */
[----:B------:R-:W-:Y:S01]  /*1790*/  UIADD3 UR4, UR7, 0xf, URZ ;  /* 0x0000000f07047890 */ /* 0x000fe2000fffe03f */
[----:B------:R-:W-:Y:S01]  /*17a0*/  SHF.R.U32.HI R3, RZ, 0x2, R47 ;  /* 0x00000002ff037819 */ /* 0x000fe2000001162f */
[----:B01----:R-:W-:Y:S01]  /*17b0*/  IMAD.U32 R4, RZ, RZ, UR6 ;  /* 0x00000006ff047e24 */ /* 0x003fe2000f8e00ff */
[----:B------:R-:W-:Y:S01]  /*17c0*/  SHF.R.U32.HI R0, RZ, 0x1, R0 ;  /* 0x00000001ff007819 */ /* 0x000fe20000011600 */
[----:B------:R-:W-:Y:S01]  /*17d0*/  USHF.R.S32.HI UR5, URZ, 0x1f, UR4 ;  /* 0x0000001f3f057899 */ /* 0x000fe20008011404 */
[----:B------:R-:W0:Y:S01]  /*17e0*/  LDC.64 R44, c[0x0][0x5c8] ;  /* 0x00017200ff2c7b82 */ /* 0x000e220000000a00 */
[----:B--2---:R-:W-:Y:S01]  /*17f0*/  LOP3.LUT R43, R47, 0x3, RZ, 0xc0, !PT ;  /* 0x000000032f2b7812 */ /* 0x004fe200078ec0ff */
[----:B------:R-:W-:Y:S01]  /*1800*/  IMAD.SHL.U32 R40, R7, 0x40, RZ ;  /* 0x0000004007287824 */ /* 0x000fe200078e00ff */
[----:B------:R-:W-:Y:S01]  /*1810*/  LOP3.LUT R3, R3, 0x7, RZ, 0xc0, !PT ;  /* 0x0000000703037812 */ /* 0x000fe200078ec0ff */
[----:B------:R-:W-:Y:S01]  /*1820*/  ULEA.HI UR5, UR5, UR4, URZ, 0x4 ;  /* 0x0000000405057291 */ /* 0x000fe2000f8f203f */
[----:B------:R-:W-:Y:S01]  /*1830*/  LOP3.LUT R0, R0, 0x30, RZ, 0xc0, !PT ;  /* 0x0000003000007812 */ /* 0x000fe200078ec0ff */
[----:B------:R-:W-:Y:S01]  /*1840*/  IMAD R43, R43, -0x2, R4 ;  /* 0xfffffffe2b2b7824 */ /* 0x000fe200078e0204 */
[--C-:B------:R-:W-:Y:S01]  /*1850*/  LOP3.LUT R40, R40, 0x40, R3.reuse, 0xe2, !PT ;  /* 0x0000004028287812 */ /* 0x100fe200078ee203 */
[----:B------:R-:W1:Y:S01]  /*1860*/  LDC R49, c[0x0][0x600] ;  /* 0x00018000ff317b82 */ /* 0x000e620000000800 */
[----:B------:R-:W-:Y:S01]  /*1870*/  IADD3 R4, RZ, -R0, -R3 ;  /* 0x80000000ff047210 */ /* 0x000fe20007ffe803 */
[----:B------:R-:W-:Y:S01]  /*1880*/  IMAD.MOV.U32 R3, RZ, RZ, -0x1 ;  /* 0xffffffffff037424 */ /* 0x000fe200078e00ff */
[----:B------:R-:W-:Y:S01]  /*1890*/  USHF.R.S32.HI UR43, URZ, 0x4, UR5 ;  /* 0x000000043f2b7899 */ /* 0x000fe20008011405 */
[----:B------:R-:W-:Y:S01]  /*18a0*/  IMAD.MOV.U32 R5, RZ, RZ, 0x1 ;  /* 0x00000001ff057424 */ /* 0x000fe200078e00ff */
[----:B------:R-:W-:Y:S01]  /*18b0*/  LOP3.LUT R48, R47, 0x80, RZ, 0xc0, !PT ;  /* 0x000000802f307812 */ /* 0x000fe200078ec0ff */
[----:B------:R-:W-:Y:S01]  /*18c0*/  IMAD R4, R7, -0x40, R4 ;  /* 0xffffffc007047824 */ /* 0x000fe200078e0204 */
[----:B------:R-:W-:Y:S01]  /*18d0*/  UISETP.LT.AND UP0, UPT, UR43, 0x1, UPT ;  /* 0x000000012b00788c */ /* 0x000fe2000bf01270 */
[----:B---3--:R-:W-:Y:S01]  /*18e0*/  SHF.L.U32 R3, R3, R46, RZ ;  /* 0x0000002e03037219 */ /* 0x008fe200000006ff */
[----:B------:R-:W-:Y:S01]  /*18f0*/  ULDC UR4, c[0x0][0x284] ;  /* 0x0000a10000047ab9 */ /* 0x000fe20000000800 */
[----:B------:R-:W-:Y:S01]  /*1900*/  LOP3.LUT R40, R40, R0, RZ, 0xfc, !PT ;  /* 0x0000000028287212 */ /* 0x000fe200078efcff */
[----:B------:R-:W-:Y:S01]  /*1910*/  USEL UR44, UR43, 0x1, UP0 ;  /* 0x000000012b2c7887 */ /* 0x000fe20008000000 */
[----:B------:R-:W-:Y:S01]  /*1920*/  SHF.L.U32 R46, R5, R46, RZ ;  /* 0x0000002e052e7219 */ /* 0x000fe200000006ff */
[----:B------:R-:W-:Y:S01]  /*1930*/  IMAD.SHL.U32 R47, R47, 0x2, RZ ;  /* 0x000000022f2f7824 */ /* 0x000fe200078e00ff */
[----:B------:R-:W-:Y:S01]  /*1940*/  LOP3.LUT R58, R18, 0x1, RZ, 0xfc, !PT ;  /* 0x00000001123a7812 */ /* 0x000fe200078efcff */
[----:B------:R-:W-:Y:S01]  /*1950*/  VIADD R51, R4, UR4 ;  /* 0x0000000404337c36 */ /* 0x000fe20008000000 */
[C---:B0-----:R-:W-:Y:S01]  /*1960*/  SHF.L.U64.HI R45, R44.reuse, 0x3, R45 ;  /* 0x000000032c2d7819 */ /* 0x041fe2000001022d */
[----:B------:R-:W-:Y:S01]  /*1970*/  IMAD.SHL.U32 R44, R44, 0x8, RZ ;  /* 0x000000082c2c7824 */ /* 0x000fe200078e00ff */
[----:B------:R-:W-:Y:S01]  /*1980*/  SHF.R.U32.HI R48, RZ, 0x7, R48 ;  /* 0x00000007ff307819 */ /* 0x000fe20000011630 */
[----:B------:R-:W-:Y:S01]  /*1990*/  IMAD.MOV.U32 R41, RZ, RZ, RZ ;  /* 0x000000ffff297224 */ /* 0x000fe200078e00ff */
[----:B------:R-:W-:Y:S01]  /*19a0*/  LOP3.LUT R50, RZ, R3, RZ, 0x33, !PT ;  /* 0x00000003ff327212 */ /* 0x000fe200078e33ff */
[----:B------:R-:W-:Y:S01]  /*19b0*/  UIADD3 UR44, UR43, -UR44, URZ ;  /* 0x8000002c2b2c7290 */ /* 0x000fe2000fffe03f */
[----:B------:R-:W-:Y:S01]  /*19c0*/  UMOV UR40, URZ ;  /* 0x0000003f00287c82 */ /* 0x000fe20008000000 */
[----:B-1----:R-:W-:Y:S01]  /*19d0*/  VIADD R49, R49, 0xffffffff ;  /* 0xffffffff31317836 */ /* 0x002fe20000000000 */
[----:B------:R-:W-:-:S09]  /*19e0*/  UMOV UR41, URZ ;  /* 0x0000003f00297c82 */ /* 0x000fd20008000000 */
.L_x_69:
[----:B0-----:R-:W0:Y:S01]  /*19f0*/  SHFL.IDX PT, R0, R48, RZ, 0x1f ;  /* 0x00001fff30007589 */ /* 0x001e2200000e0000 */
[----:B-1----:R-:W1:Y:S01]  /*1a00*/  S2UR UR6, SR_CgaCtaId ;  /* 0x00000000000679c3 */ /* 0x002e620000008800 */
[----:B------:R-:W-:Y:S01]  /*1a10*/  UMOV UR45, 0x400 ;  /* 0x00000400002d7882 */ /* 0x000fe20000000000 */
[----:B0-----:R-:W-:Y:S01]  /*1a20*/  R2UR UR4, R0 ;  /* 0x00000000000472ca */ /* 0x001fe200000e0000 */
[----:B-1----:R-:W-:-:S12]  /*1a30*/  ULEA UR45, UR6, UR45, 0x18 ;  /* 0x0000002d062d7291 */ /* 0x002fd8000f8ec03f */
[----:B------:R-:W-:-:S04]  /*1a40*/  ULEA.HI UR5, UR4, UR4, URZ, 0x1 ;  /* 0x0000000404057291 */ /* 0x000fc8000f8f083f */
[----:B------:R-:W-:-:S04]  /*1a50*/  ULOP3.LUT UR5, UR5, 0x1ffffe, URZ, 0xc0, !UPT ;  /* 0x001ffffe05057892 */ /* 0x000fc8000f8ec03f */
[----:B------:R-:W-:-:S03]  /*1a60*/  UIADD3 UR5, UR4, -UR5, URZ ;  /* 0x8000000504057290 */ /* 0x000fc6000fffe03f */
[----:B------:R-:W-:Y:S01]  /*1a70*/  ULDC UR4, c[0x0][0x28c] ;  /* 0x0000a30000047ab9 */ /* 0x000fe20000000800 */
[----:B------:R-:W-:Y:S01]  /*1a80*/  ULEA UR5, UR5, UR45, 0xb ;  /* 0x0000002d05057291 */ /* 0x000fe2000f8e583f */
[----:B------:R-:W-:-:S03]  /*1a90*/  ISETP.LT.AND P0, PT, RZ, UR4, PT ;  /* 0x00000004ff007c0c */ /* 0x000fc6000bf01270 */
[----:B------:R-:W-:-:S04]  /*1aa0*/  UIADD3 UR5, UR5, 0x380, URZ ;  /* 0x0000038005057890 */ /* 0x000fc8000fffe03f */
[----:B------:R-:W-:-:S04]  /*1ab0*/  USHF.R.U32.HI UR5, URZ, 0x4, UR5 ;  /* 0x000000043f057899 */ /* 0x000fc80008011605 */
[----:B------:R-:W-:-:S04]  /*1ac0*/  ULOP3.LUT UR5, UR5, 0x3fff, URZ, 0xc0, !UPT ;  /* 0x00003fff05057892 */ /* 0x000fc8000f8ec03f */
[----:B------:R-:W-:Y:S01]  /*1ad0*/  ULOP3.LUT UR46, UR5, 0x10000, URZ, 0xfc, !UPT ;  /* 0x00010000052e7892 */ /* 0x000fe2000f8efc3f */
[----:B--2345:R-:W-:Y:S11]  /*1ae0*/  @P0 BRA `(.L_x_18) ;  /* 0x0000000000400947 */ /* 0x03cff60003800000 */
[----:B------:R-:W-:Y:S01]  /*1af0*/  MOV R0, 0x0 ;  /* 0x0000000000007802 */ /* 0x000fe20000000f00 */
[----:B------:R-:W-:Y:S01]  /*1b00*/  ULDC.64 UR4, c[0x4][0x68] ;  /* 0x01001a0000047ab9 */ /* 0x000fe20000000a00 */
[----:B------:R-:W-:Y:S01]  /*1b10*/  ULDC.64 UR6, c[0x4][0x8] ;  /* 0x0100020000067ab9 */ /* 0x000fe20000000a00 */
[----:B------:R-:W-:Y:S01]  /*1b20*/  IMAD.U32 R4, RZ, RZ, UR4 ;  /* 0x00000004ff047e24 */ /* 0x000fe2000f8e00ff */
[----:B------:R0:W1:Y:S01]  /*1b30*/  LDC.64 R14, c[0x4][R0] ;  /* 0x01000000000e7b82 */ /* 0x0000620000000a00 */
[----:B------:R-:W-:Y:S01]  /*1b40*/  IMAD.U32 R5, RZ, RZ, UR5 ;  /* 0x00000005ff057e24 */ /* 0x000fe2000f8e00ff */
[----:B------:R-:W-:Y:S01]  /*1b50*/  ULDC.64 UR4, c[0x4][0x70] ;  /* 0x01001c0000047ab9 */ /* 0x000fe20000000a00 */
[----:B------:R-:W-:Y:S02]  /*1b60*/  IMAD.U32 R10, RZ, RZ, UR6 ;  /* 0x00000006ff0a7e24 */ /* 0x000fe4000f8e00ff */
[----:B------:R-:W-:Y:S02]  /*1b70*/  IMAD.U32 R6, RZ, RZ, UR4 ;  /* 0x00000004ff067e24 */ /* 0x000fe4000f8e00ff */
[----:B------:R-:W-:-:S02]  /*1b80*/  IMAD.U32 R7, RZ, RZ, UR5 ;  /* 0x00000005ff077e24 */ /* 0x000fc4000f8e00ff */
[----:B------:R-:W-:Y:S02]  /*1b90*/  IMAD.U32 R11, RZ, RZ, UR7 ;  /* 0x00000007ff0b7e24 */ /* 0x000fe4000f8e00ff */
[----:B------:R-:W-:Y:S02]  /*1ba0*/  IMAD.MOV.U32 R8, RZ, RZ, 0x1e1 ;  /* 0x000001e1ff087424 */ /* 0x000fe400078e00ff */
[----:B------:R-:W-:Y:S02]  /*1bb0*/  IMAD.MOV.U32 R12, RZ, RZ, 0x1 ;  /* 0x00000001ff0c7424 */ /* 0x000fe400078e00ff */
[----:B0-----:R-:W-:-:S07]  /*1bc0*/  IMAD.MOV.U32 R13, RZ, RZ, RZ ;  /* 0x000000ffff0d7224 */ /* 0x001fce00078e00ff */
[----:B------:R-:W-:-:S07]  /*1bd0*/  LEPC R20, `(.L_x_18) ;  /* 0x000000001014794e */ /* 0x000fce0000000000 */
[----:B-1---5:R-:W-:Y:S05]  /*1be0*/  CALL.ABS.NOINC R14 ;  /* 0x000000000e007343 */ /* 0x022fea0003c00000 */
.L_x_18:
[----:B------:R-:W-:-:S13]  /*1bf0*/  ISETP.NE.AND P0, PT, R58, 0x3, PT ;  /* 0x000000033a00780c */ /* 0x000fda0003f05270 */
[----:B------:R-:W-:Y:S05]  /*1c00*/  @!P0 BRA `(.L_x_19) ;  /* 0x0000000000048947 */ /* 0x000fea0003800000 */
[----:B------:R-:W-:Y:S01]  /*1c10*/  BPT.TRAP 0x1 ;  /* 0x000000040000795c */ /* 0x000fe20000300000 */
.L_x_19:
[----:B------:R-:W-:Y:S02]  /*1c20*/  IMAD.U32 R3, RZ, RZ, UR41 ;  /* 0x00000029ff037e24 */ /* 0x000fe4000f8e00ff */
[----:B------:R-:W-:-:S03]  /*1c30*/  IMAD.U32 R0, RZ, RZ, UR40 ;  /* 0x00000028ff007e24 */ /* 0x000fc6000f8e00ff */
[----:B------:R-:W-:Y:S02]  /*1c40*/  LEA R3, R3, UR45, 0x3 ;  /* 0x0000002d03037c11 */ /* 0x000fe4000f8e18ff */
[----:B------:R-:W-:-:S04]  /*1c50*/  SHF.L.U32 R0, R0, 0x1f, RZ ;  /* 0x0000001f00007819 */ /* 0x000fc800000006ff */
[----:B------:R0:W1:Y:S01]  /*1c60*/  SYNCS.PHASECHK.TRANS64.TRYWAIT P1, [R3+URZ], R0 ;  /* 0x00000000030075a7 */ /* 0x000062000802017f */
[----:B------:R-:W-:Y:S05]  /*1c70*/  @!P0 BRA `(.L_x_20) ;  /* 0x0000000000048947 */ /* 0x000fea0003800000 */
[----:B------:R-:W-:Y:S01]  /*1c80*/  BPT.TRAP 0x1 ;  /* 0x000000040000795c */ /* 0x000fe20000300000 */
.L_x_20:
[----:B------:R-:W-:-:S05]  /*1c90*/  IMAD.U32 R4, RZ, RZ, UR44 ;  /* 0x0000002cff047e24 */ /* 0x000fca000f8e00ff */
[----:B------:R-:W-:Y:S01]  /*1ca0*/  ISETP.GE.AND P2, PT, R4, 0x1, PT ;  /* 0x000000010400780c */ /* 0x000fe20003f46270 */
[----:B-1----:R-:W-:-:S12]  /*1cb0*/  @P1 BRA `(.L_x_21) ;  /* 0x0000000000081947 */ /* 0x002fd80003800000 */
[----:B------:R-:W1:Y:S02]  /*1cc0*/  SYNCS.PHASECHK.TRANS64.TRYWAIT P1, [R3+URZ], R0 ;  /* 0x00000000030075a7 */ /* 0x000e64000802017f */
[----:B-1----:R-:W-:Y:S05]  /*1cd0*/  @!P1 BRA `(.L_x_22) ;  /* 0x0000004c001c9947 */ /* 0x002fea0003800000 */
.L_x_21:
[----:B------:R-:W-:Y:S05]  /*1ce0*/  WARPSYNC.ALL ;  /* 0x0000000000007948 */ /* 0x000fea0003800000 */
[----:B------:R-:W-:Y:S01]  /*1cf0*/  UIADD3 UR4, UR45, 0x2d380, URZ ;  /* 0x0002d3802d047890 */ /* 0x000fe2000fffe03f */
[----:B------:R-:W-:Y:S01]  /*1d00*/  WARPGROUP.ARRIVE ;  /* 0x00000000000079c5 */ /* 0x000fe20000000000 */
[----:B------:R-:W-:Y:S01]  /*1d10*/  UMOV UR5, 0xc0000010 ;  /* 0xc000001000057882 */ /* 0x000fe20000000000 */
[----:B------:R-:W-:Y:S01]  /*1d20*/  UMOV UR7, 0xc0000010 ;  /* 0xc000001000077882 */ /* 0x000fe20000000000 */
[----:B------:R-:W-:-:S04]  /*1d30*/  USHF.R.U32.HI UR4, URZ, 0x4, UR4 ;  /* 0x000000043f047899 */ /* 0x000fc80008011604 */
[----:B------:R-:W-:-:S04]  /*1d40*/  ULOP3.LUT UR4, UR4, 0x3fff, URZ, 0xc0, !UPT ;  /* 0x00003fff04047892 */ /* 0x000fc8000f8ec03f */
[----:B------:R-:W-:Y:S02]  /*1d50*/  ULOP3.LUT UR9, UR4, 0x10000, URZ, 0xfc, !UPT ;  /* 0x0001000004097892 */ /* 0x000fe4000f8efc3f */
[----:B------:R-:W-:Y:S02]  /*1d60*/  ULEA UR4, UR41, UR46, 0x8 ;  /* 0x0000002e29047291 */ /* 0x000fe4000f8e403f */
[----:B------:R-:W-:-:S09]  /*1d70*/  ULEA UR6, UR41, UR9, 0x6 ;  /* 0x0000000929067291 */ /* 0x000fd2000f8e303f */
[----:B------:R-:W-:Y:S03]  /*1d80*/  HGMMA.64x32x16.F32 R24, gdesc[UR4], RZ, !UPT, gsb0 ;  /* 0x00600000041879f0 */ /* 0x000fe6000c0008ff */
[----:B------:R-:W-:Y:S02]  /*1d90*/  WARPGROUP.DEPBAR.LE gsb0, 0x0 ;  /* 0x00008000000079c5 */ /* 0x000fe40000010000 */
[----:B------:R-:W-:Y:S05]  /*1da0*/  @!P2 BRA `(.L_x_23) ;  /* 0x0000000000b8a947 */ /* 0x000fea0003800000 */
[----:B------:R-:W-:Y:S01]  /*1db0*/  UIADD3 UR4, UR41, 0x1, URZ ;  /* 0x0000000129047890 */ /* 0x000fe2000fffe03f */
[----:B01----:R-:W-:Y:S02]  /*1dc0*/  IMAD.U32 R0, RZ, RZ, UR44 ;  /* 0x0000002cff007e24 */ /* 0x003fe4000f8e00ff */
[----:B------:R-:W-:Y:S01]  /*1dd0*/  IMAD.U32 R3, RZ, RZ, UR41 ;  /* 0x00000029ff037e24 */ /* 0x000fe2000f8e00ff */
[----:B------:R-:W-:-:S04]  /*1de0*/  UISETP.NE.AND UP0, UPT, UR4, 0x2d, UPT ;  /* 0x0000002d0400788c */ /* 0x000fc8000bf05270 */
[----:B------:R-:W-:Y:S02]  /*1df0*/  USEL UR5, URZ, 0x1, UP0 ;  /* 0x000000013f057887 */ /* 0x000fe40008000000 */
[----:B------:R-:W-:Y:S02]  /*1e00*/  USEL UR8, UR4, URZ, UP0 ;  /* 0x0000003f04087287 */ /* 0x000fe40008000000 */
[----:B------:R-:W-:-:S06]  /*1e10*/  ULOP3.LUT UR5, UR40, UR5, URZ, 0x3c, !UPT ;  /* 0x0000000528057292 */ /* 0x000fcc000f8e3c3f */
[----:B------:R-:W-:-:S07]  /*1e20*/  IMAD.U32 R6, RZ, RZ, UR5 ;  /* 0x00000005ff067e24 */ /* 0x000fce000f8e00ff */
.L_x_30:
[----:B------:R-:W-:Y:S05]  /*1e30*/  @!P0 BRA `(.L_x_24) ;  /* 0x0000000000048947 */ /* 0x000fea0003800000 */
[----:B------:R-:W-:Y:S01]  /*1e40*/  BPT.TRAP 0x1 ;  /* 0x000000040000795c */ /* 0x000fe20000300000 */
.L_x_24:
[----:B------:R-:W-:Y:S01]  /*1e50*/  ULEA UR4, UR8, UR45, 0x3 ;  /* 0x0000002d08047291 */ /* 0x000fe2000f8e183f */
[----:B------:R-:W-:-:S08]  /*1e60*/  SHF.L.U32 R4, R6, 0x1f, RZ ;  /* 0x0000001f06047819 */ /* 0x000fd000000006ff */
[----:B------:R0:W1:Y:S01]  /*1e70*/  SYNCS.PHASECHK.TRANS64.TRYWAIT P1, [UR4], R4 ;  /* 0x00000004ff0075a7 */ /* 0x0000620008020144 */
[----:B------:R-:W-:Y:S05]  /*1e80*/  @!P0 BRA `(.L_x_25) ;  /* 0x0000000000048947 */ /* 0x000fea0003800000 */
[----:B------:R-:W-:Y:S01]  /*1e90*/  BPT.TRAP 0x1 ;  /* 0x000000040000795c */ /* 0x000fe20000300000 */
.L_x_25:
[----:B-1----:R-:W-:Y:S05]  /*1ea0*/  @P1 BRA `(.L_x_26) ;  /* 0x0000000000081947 */ /* 0x002fea0003800000 */
[----:B------:R-:W1:Y:S02]  /*1eb0*/  SYNCS.PHASECHK.TRANS64.TRYWAIT P1, [UR4], R4 ;  /* 0x00000004ff0075a7 */ /* 0x000e640008020144 */
[----:B-1----:R-:W-:Y:S05]  /*1ec0*/  @!P1 BRA `(.L_x_27) ;  /* 0x0000004800b49947 */ /* 0x002fea0003800000 */
.L_x_26:
[----:B------:R-:W-:Y:S01]  /*1ed0*/  ULEA UR4, UR8, UR46, 0x8 ;  /* 0x0000002e08047291 */ /* 0x000fe2000f8e403f */
[----:B------:R-:W-:Y:S01]  /*1ee0*/  WARPGROUP.ARRIVE ;  /* 0x00000000000079c5 */ /* 0x000fe20000000000 */
[----:B------:R-:W-:Y:S01]  /*1ef0*/  ULEA UR6, UR8, UR9, 0x6 ;  /* 0x0000000908067291 */ /* 0x000fe2000f8e303f */
[----:B------:R-:W-:Y:S01]  /*1f00*/  UMOV UR5, 0xc0000010 ;  /* 0xc000001000057882 */ /* 0x000fe20000000000 */
[----:B------:R-:W-:-:S07]  /*1f10*/  UMOV UR7, 0xc0000010 ;  /* 0xc000001000077882 */ /* 0x000fce0000000000 */
[----:B------:R-:W-:Y:S03]  /*1f20*/  HGMMA.64x32x16.F32 R24, gdesc[UR4], R24, gsb0 ;  /* 0x00600000041879f0 */ /* 0x000fe60008000818 */
[----:B------:R-:W-:Y:S02]  /*1f30*/  WARPGROUP.DEPBAR.LE gsb0, 0x0 ;  /* 0x00008000000079c5 */ /* 0x000fe40000010000 */
[----:B------:R-:W-:Y:S05]  /*1f40*/  @!P0 BRA `(.L_x_28) ;  /* 0x0000000000048947 */ /* 0x000fea0003800000 */
[----:B------:R-:W-:Y:S01]  /*1f50*/  BPT.TRAP 0x1 ;  /* 0x000000040000795c */ /* 0x000fe20000300000 */
.L_x_28:
[----:B------:R-:W-:-:S13]  /*1f60*/  ISETP.NE.AND P1, PT, R22, RZ, PT ;  /* 0x000000ff1600720c */ /* 0x000fda0003f25270 */
[----:B01----:R-:W-:-:S05]  /*1f70*/  @P1 LEA R4, R3, UR45, 0x3 ;  /* 0x0000002d03041c11 */ /* 0x003fca000f8e18ff */
[----:B------:R-:W-:-:S05]  /*1f80*/  @P1 VIADD R4, R4, 0x168 ;  /* 0x0000016804041836 */ /* 0x000fca0000000000 */
[----:B------:R-:W-:-:S04]  /*1f90*/  @P1 PRMT R4, R19, 0x654, R4 ;  /* 0x0000065413041816 */ /* 0x000fc80000000004 */
[----:B------:R0:W-:Y:S01]  /*1fa0*/  @P1 SYNCS.ARRIVE.TRANS64.RED.A1T0 RZ, [R4+URZ], RZ ;  /* 0x000000ff04ff19a7 */ /* 0x0001e2000810043f */
[----:B------:R-:W-:-:S13]  /*1fb0*/  ISETP.GT.U32.AND P1, PT, R18, 0x1, PT ;  /* 0x000000011200780c */ /* 0x000fda0003f24070 */
[----:B0-----:R-:W-:Y:S05]  /*1fc0*/  @P1 BRA `(.L_x_29) ;  /* 0x0000000000041947 */ /* 0x001fea0003800000 */
[----:B------:R-:W-:Y:S01]  /*1fd0*/  BPT.TRAP 0x1 ;  /* 0x000000040000795c */ /* 0x000fe20000300000 */
.L_x_29:
[----:B------:R-:W-:Y:S01]  /*1fe0*/  UIADD3 UR8, UR8, 0x1, URZ ;  /* 0x0000000108087890 */ /* 0x000fe2000fffe03f */
[C---:B------:R-:W-:Y:S01]  /*1ff0*/  ISETP.GT.AND P2, PT, R0.reuse, 0x1, PT ;  /* 0x000000010000780c */ /* 0x040fe20003f44270 */
[----:B------:R-:W-:Y:S02]  /*2000*/  VIADD R3, R3, 0x1 ;  /* 0x0000000103037836 */ /* 0x000fe40000000000 */
[----:B------:R-:W-:Y:S01]  /*2010*/  UISETP.NE.AND UP0, UPT, UR8, 0x2d, UPT ;  /* 0x0000002d0800788c */ /* 0x000fe2000bf05270 */
[----:B------:R-:W-:Y:S02]  /*2020*/  VIADD R0, R0, 0xffffffff ;  /* 0xffffffff00007836 */ /* 0x000fe40000000000 */
[C---:B------:R-:W-:Y:S01]  /*2030*/  ISETP.NE.AND P1, PT, R3.reuse, 0x2d, PT ;  /* 0x0000002d0300780c */ /* 0x040fe20003f25270 */
[----:B------:R-:W-:Y:S02]  /*2040*/  USEL UR4, URZ, 0x1, UP0 ;  /* 0x000000013f047887 */ /* 0x000fe40008000000 */
[----:B------:R-:W-:Y:S01]  /*2050*/  USEL UR8, UR8, URZ, UP0 ;  /* 0x0000003f08087287 */ /* 0x000fe20008000000 */
[----:B------:R-:W-:-:S03]  /*2060*/  SEL R3, R3, RZ, P1 ;  /* 0x000000ff03037207 */ /* 0x000fc60000800000 */
[----:B------:R-:W-:Y:S01]  /*2070*/  LOP3.LUT R6, R6, UR4, RZ, 0x3c, !PT ;  /* 0x0000000406067c12 */ /* 0x000fe2000f8e3cff */
[----:B------:R-:W-:Y:S07]  /*2080*/  @P2 BRA `(.L_x_30) ;  /* 0xfffffffc00682947 */ /* 0x000fee000383ffff */
.L_x_23:
[----:B01----:R-:W0:Y:S02]  /*2090*/  LDC R0, c[0x0][0x28c] ;  /* 0x0000a300ff007b82 */ /* 0x003e240000000800 */
[----:B0-----:R-:W-:-:S13]  /*20a0*/  ISETP.GE.AND P1, PT, R0, 0x1, PT ;  /* 0x000000010000780c */ /* 0x001fda0003f26270 */
[----:B------:R-:W-:Y:S05]  /*20b0*/  @!P1 BRA `(.L_x_31) ;  /* 0x0000000000509947 */ /* 0x000fea0003800000 */
[----:B------:R-:W-:Y:S05]  /*20c0*/  @!P0 BRA `(.L_x_32) ;  /* 0x0000000000048947 */ /* 0x000fea0003800000 */
[----:B------:R-:W-:Y:S01]  /*20d0*/  BPT.TRAP 0x1 ;  /* 0x000000040000795c */ /* 0x000fe20000300000 */
.L_x_32:
[----:B------:R-:W-:Y:S01]  /*20e0*/  ISETP.NE.AND P0, PT, R22, RZ, PT ;  /* 0x000000ff1600720c */ /* 0x000fe20003f05270 */
[----:B------:R-:W-:Y:S01]  /*20f0*/  BSSY B0, `(.L_x_33) ;  /* 0x000000e000007945 */ /* 0x000fe20003800000 */
[----:B------:R-:W-:-:S11]  /*2100*/  ISETP.GT.U32.AND P1, PT, R18, 0x1, PT ;  /* 0x000000011200780c */ /* 0x000fd60003f24070 */
[----:B------:R-:W-:Y:S05]  /*2110*/  @!P0 BRA `(.L_x_34) ;  /* 0x00000000002c8947 */ /* 0x000fea0003800000 */
[----:B------:R-:W-:-:S04]  /*2120*/  UIADD3 UR6, UR44, UR41, URZ ;  /* 0x000000292c067290 */ /* 0x000fc8000fffe03f */
[----:B------:R-:W-:-:S04]  /*2130*/  UIMAD.WIDE.U32 UR4, UR6, 0x6c16c16d, URZ ;  /* 0x6c16c16d060478a5 */ /* 0x000fc8000f8e003f */
[----:B------:R-:W-:-:S04]  /*2140*/  UIADD3 UR4, UR6, -UR5, URZ ;  /* 0x8000000506047290 */ /* 0x000fc8000fffe03f */
[----:B------:R-:W-:-:S04]  /*2150*/  ULEA.HI UR4, UR4, UR5, URZ, 0x1f ;  /* 0x0000000504047291 */ /* 0x000fc8000f8ff83f */
[----:B------:R-:W-:-:S04]  /*2160*/  USHF.R.U32.HI UR4, URZ, 0x5, UR4 ;  /* 0x000000053f047899 */ /* 0x000fc80008011604 */
[----:B------:R-:W-:-:S04]  /*2170*/  UIMAD UR4, UR4, -0x2d, UR6 ;  /* 0xffffffd3040478a4 */ /* 0x000fc8000f8e0206 */
[----:B------:R-:W-:-:S04]  /*2180*/  ULEA UR4, UR4, UR45, 0x3 ;  /* 0x0000002d04047291 */ /* 0x000fc8000f8e183f */
[----:B------:R-:W-:-:S06]  /*2190*/  UIADD3 UR4, UR4, 0x168, URZ ;  /* 0x0000016804047890 */ /* 0x000fcc000fffe03f */
[----:B------:R-:W-:-:S05]  /*21a0*/  IMAD.U32 R0, RZ, RZ, UR4 ;  /* 0x00000004ff007e24 */ /* 0x000fca000f8e00ff */
[----:B------:R-:W-:-:S04]  /*21b0*/  PRMT R0, R19, 0x654, R0 ;  /* 0x0000065413007816 */ /* 0x000fc80000000000 */
[----:B------:R0:W-:Y:S03]  /*21c0*/  SYNCS.ARRIVE.TRANS64.RED.A1T0 RZ, [R0+URZ], RZ ;  /* 0x000000ff00ff79a7 */ /* 0x0001e6000810043f */
.L_x_34:
[----:B------:R-:W-:Y:S05]  /*21d0*/  BSYNC B0 ;  /* 0x0000000000007941 */ /* 0x000fea0003800000 */
.L_x_33:
[----:B------:R-:W-:Y:S05]  /*21e0*/  @P1 BRA `(.L_x_31) ;  /* 0x0000000000041947 */ /* 0x000fea0003800000 */
[----:B------:R-:W-:Y:S01]  /*21f0*/  BPT.TRAP 0x1 ;  /* 0x000000040000795c */ /* 0x000fe20000300000 */
.L_x_31:
[----:B------:R-:W-:Y:S01]  /*2200*/  UISETP.GE.U32.AND UP1, UPT, UR43, 0x2d, UPT ;  /* 0x0000002d2b00788c */ /* 0x000fe2000bf26070 */
[----:B------:R-:W-:Y:S01]  /*2210*/  IMAD.SHL.U32 R52, R52, 0x20, RZ ;  /* 0x0000002034347824 */ /* 0x000fe200078e00ff */
[----:B------:R-:W-:Y:S01]  /*2220*/  UIADD3 UR41, UR43, UR41, URZ ;  /* 0x000000292b297290 */ /* 0x000fe2000fffe03f */
[----:B------:R-:W-:Y:S01]  /*2230*/  SHF.R.S32.HI R11, RZ, 0x1f, R53 ;  /* 0x0000001fff0b7819 */ /* 0x000fe20000011435 */
[----:B------:R-:W-:Y:S01]  /*2240*/  ULDC UR10, c[0x0][0x288] ;  /* 0x0000a200000a7ab9 */ /* 0x000fe20000000800 */
[----:B------:R-:W-:Y:S01]  /*2250*/  IMAD.SHL.U32 R6, R55, 0x80, RZ ;  /* 0x0000008037067824 */ /* 0x000fe200078e00ff */
[C---:B------:R-:W-:Y:S01]  /*2260*/  LOP3.LUT R8, R52.reuse, 0x6, R47, 0xf8, !PT ;  /* 0x0000000634087812 */ /* 0x040fe200078ef82f */
[----:B------:R-:W-:Y:S01]  /*2270*/  UISETP.GT.U32.AND UP0, UPT, UR41, 0x2c, UPT ;  /* 0x0000002c2900788c */ /* 0x000fe2000bf04070 */
[----:B------:R-:W-:Y:S01]  /*2280*/  ISETP.GE.AND P0, PT, R52, UR10, PT ;  /* 0x0000000a34007c0c */ /* 0x000fe2000bf06270 */
[----:B------:R-:W-:Y:S01]  /*2290*/  ULDC.64 UR6, c[0x0][0x5d0] ;  /* 0x0001740000067ab9 */ /* 0x000fe20000000a00 */
[----:B------:R-:W-:Y:S01]  /*22a0*/  ULDC UR11, c[0x0][0x284] ;  /* 0x0000a100000b7ab9 */ /* 0x000fe20000000800 */
[----:B------:R-:W-:Y:S01]  /*22b0*/  @UP1 UIMAD.WIDE.U32 UR4, UR41, 0x6c16c16d, URZ ;  /* 0x6c16c16d290418a5 */ /* 0x000fe2000f8e003f */
[----:B------:R-:W-:Y:S01]  /*22c0*/  SHF.R.S32.HI R9, RZ, 0x1f, R8 ;  /* 0x0000001fff097819 */ /* 0x000fe20000011408 */
[----:B0-----:R-:W-:Y:S01]  /*22d0*/  IMAD R0, R11, UR6, RZ ;  /* 0x000000060b007c24 */ /* 0x001fe2000f8e02ff */
[----:B------:R-:W-:Y:S01]  /*22e0*/  UISETP.LT.U32.AND UP0, UPT, UR43, 0x2d, UP0 ;  /* 0x0000002d2b00788c */ /* 0x000fe20008701070 */
[----:B------:R-:W-:Y:S01]  /*22f0*/  ISETP.GE.OR P0, PT, R6, UR11, P0 ;  /* 0x0000000b06007c0c */ /* 0x000fe20008706670 */
[----:B------:R-:W-:Y:S01]  /*2300*/  @UP1 UIADD3 UR4, UR41, -UR5, URZ ;  /* 0x8000000529041290 */ /* 0x000fe2000fffe03f */
[C---:B------:R-:W-:Y:S01]  /*2310*/  IMAD R3, R53.reuse, UR7, R0 ;  /* 0x0000000735037c24 */ /* 0x040fe2000f8e0200 */
[----:B------:R-:W-:Y:S01]  /*2320*/  ULDC.64 UR8, c[0x0][0x5c8] ;  /* 0x0001720000087ab9 */ /* 0x000fe20000000a00 */
[----:B------:R-:W-:Y:S01]  /*2330*/  IMAD.WIDE.U32 R4, R53, UR6, R8 ;  /* 0x0000000635047c25 */ /* 0x000fe2000f8e0008 */
[----:B------:R-:W-:-:S02]  /*2340*/  USEL UR6, URZ, 0x1, !UP0 ;  /* 0x000000013f067887 */ /* 0x000fc4000c000000 */
[----:B------:R-:W-:Y:S01]  /*2350*/  @UP1 ULEA.HI UR4, UR4, UR5, URZ, 0x1f ;  /* 0x0000000504041291 */ /* 0x000fe2000f8ff83f */
[----:B------:R-:W-:Y:S01]  /*2360*/  IMAD.WIDE R20, R55, 0x80, R40 ;  /* 0x0000008037147825 */ /* 0x000fe200078e0228 */
[----:B------:R-:W-:Y:S02]  /*2370*/  ULOP3.LUT UR40, UR40, UR6, URZ, 0x3c, !UPT ;  /* 0x0000000628287292 */ /* 0x000fe4000f8e3c3f */
[----:B------:R-:W-:Y:S01]  /*2380*/  @UP1 USHF.R.U32.HI UR4, URZ, 0x5, UR4 ;  /* 0x000000053f041899 */ /* 0x000fe20008011604 */
[----:B------:R-:W-:Y:S02]  /*2390*/  IMAD.IADD R5, R5, 0x1, R3 ;  /* 0x0000000105057824 */ /* 0x000fe400078e0203 */
[----:B------:R-:W-:Y:S01]  /*23a0*/  IMAD R3, R21, UR8, RZ ;  /* 0x0000000815037c24 */ /* 0x000fe2000f8e02ff */
[----:B------:R-:W-:Y:S01]  /*23b0*/  @UP1 ULOP3.LUT UR40, UR40, 0x1, UR4, 0x78, !UPT ;  /* 0x0000000128281892 */ /* 0x000fe2000f8e7804 */
[----:B------:R-:W-:-:S04]  /*23c0*/  IMAD.WIDE.U32 R54, R20, UR8, R4 ;  /* 0x0000000814367c25 */ /* 0x000fc8000f8e0004 */
[----:B------:R-:W-:Y:S02]  /*23d0*/  IMAD R7, R20, UR9, R3 ;  /* 0x0000000914077c24 */ /* 0x000fe4000f8e0203 */
[----:B------:R-:W-:Y:S01]  /*23e0*/  IMAD.MOV.U32 R0, RZ, RZ, -0x1 ;  /* 0xffffffffff007424 */ /* 0x000fe200078e00ff */
[----:B------:R-:W-:Y:S06]  /*23f0*/  @P0 BRA `(.L_x_35) ;  /* 0x0000001000940947 */ /* 0x000fec0003800000 */
[----:B-----5:R-:W-:Y:S01]  /*2400*/  FSETP.NEU.AND P1, PT, R42, RZ, PT ;  /* 0x000000ff2a00720b */ /* 0x020fe20003f2d000 */
[----:B------:R-:W-:Y:S01]  /*2410*/  IMAD.IADD R12, R43, 0x1, -R52 ;  /* 0x000000012b0c7824 */ /* 0x000fe200078e0a34 */
[----:B------:R-:W-:Y:S01]  /*2420*/  BSSY B0, `(.L_x_35) ;  /* 0x0000122000007945 */ /* 0x000fe20003800000 */
[----:B------:R-:W-:Y:S02]  /*2430*/  IMAD.IADD R3, R51, 0x1, -R6 ;  /* 0x0000000133037824 */ /* 0x000fe400078e0a06 */
[----:B------:R-:W-:Y:S01]  /*2440*/  IMAD.IADD R67, R55, 0x1, R7 ;  /* 0x0000000137437824 */ /* 0x000fe200078e0207 */
[----:B------:R-:W-:-:S04]  /*2450*/  ISETP.GT.AND P0, PT, R12, RZ, PT ;  /* 0x000000ff0c00720c */ /* 0x000fc80003f04270 */
[----:B------:R-:W-:-:S03]  /*2460*/  ISETP.GT.AND P3, PT, R3, RZ, P0 ;  /* 0x000000ff0300720c */ /* 0x000fc60000764270 */
[----:B------:R-:W-:Y:S10]  /*2470*/  @!P1 BRA `(.L_x_36) ;  /* 0x0000000c00389947 */ /* 0x000ff40003800000 */
[----:B------:R-:W0:Y:S01]  /*2480*/  LDC.64 R60, c[0x0][0x5b8] ;  /* 0x00016e00ff3c7b82 */ /* 0x000e220000000a00 */
[----:B------:R-:W-:-:S07]  /*2490*/  ULDC.64 UR4, c[0x0][0x5c0] ;  /* 0x0001700000047ab9 */ /* 0x000fce0000000a00 */
[----:B------:R-:W1:Y:S08]  /*24a0*/  LDC.64 R62, c[0x0][0x5b0] ;  /* 0x00016c00ff3e7b82 */ /* 0x000e700000000a00 */
[----:B------:R-:W2:Y:S01]  /*24b0*/  LDC.64 R64, c[0x0][0x5a8] ;  /* 0x00016a00ff407b82 */ /* 0x000ea20000000a00 */
[-C--:B0-----:R-:W-:Y:S02]  /*24c0*/  IMAD R4, R11, R60.reuse, RZ ;  /* 0x0000003c0b047224 */ /* 0x081fe400078e02ff */
[----:B------:R-:W-:-:S04]  /*24d0*/  IMAD.WIDE.U32 R56, R53, R60, R8 ;  /* 0x0000003c35387225 */ /* 0x000fc800078e0008 */
[----:B------:R-:W-:Y:S02]  /*24e0*/  IMAD R59, R53, R61, R4 ;  /* 0x0000003d353b7224 */ /* 0x000fe400078e0204 */
[-C--:B-1----:R-:W-:Y:S02]  /*24f0*/  IMAD R4, R21, R62.reuse, RZ ;  /* 0x0000003e15047224 */ /* 0x082fe400078e02ff */
[----:B------:R-:W-:Y:S02]  /*2500*/  IMAD.IADD R11, R57, 0x1, R59 ;  /* 0x00000001390b7824 */ /* 0x000fe400078e023b */
[----:B------:R-:W-:Y:S02]  /*2510*/  IMAD.MOV.U32 R10, RZ, RZ, R56 ;  /* 0x000000ffff0a7224 */ /* 0x000fe400078e0038 */
[C---:B------:R-:W-:Y:S02]  /*2520*/  IMAD R61, R20.reuse, R63, R4 ;  /* 0x0000003f143d7224 */ /* 0x040fe400078e0204 */
[----:B------:R-:W-:-:S04]  /*2530*/  IMAD.WIDE.U32 R4, R20, R62, R10 ;  /* 0x0000003e14047225 */ /* 0x000fc800078e000a */
[----:B------:R-:W-:Y:S01]  /*2540*/  IMAD.IADD R5, R5, 0x1, R61 ;  /* 0x0000000105057824 */ /* 0x000fe200078e023d */
[----:B--2---:R-:W-:-:S04]  /*2550*/  LEA R6, P1, R4, R64, 0x1 ;  /* 0x0000004004067211 */ /* 0x004fc800078208ff */
[----:B------:R-:W-:-:S05]  /*2560*/  LEA.HI.X R7, R4, R65, R5, 0x1, P1 ;  /* 0x0000004104077211 */ /* 0x000fca00008f0c05 */
[----:B------:R0:W2:Y:S01]  /*2570*/  @P3 LDG.E.LTC128B.U16 R13, desc[UR38][R6.64] ;  /* 0x00000026060d3981 */ /* 0x0000a2000c1e1520 */
[----:B------:R-:W-:Y:S01]  /*2580*/  LEA R4, P1, R54, UR4, 0x1 ;  /* 0x0000000436047c11 */ /* 0x000fe2000f8208ff */
[----:B------:R-:W-:Y:S01]  /*2590*/  IMAD.WIDE.U32 R14, R20, R62, R8 ;  /* 0x0000003e140e7225 */ /* 0x000fe200078e0008 */
[----:B------:R-:W-:Y:S03]  /*25a0*/  BSSY B1, `(.L_x_37) ;  /* 0x0000012000017945 */ /* 0x000fe60003800000 */
[----:B------:R-:W-:Y:S02]  /*25b0*/  IMAD.IADD R15, R61, 0x1, R15 ;  /* 0x000000013d0f7824 */ /* 0x000fe400078e020f */
[----:B------:R-:W-:-:S04]  /*25c0*/  IMAD.WIDE.U32 R14, R53, R60, R14 ;  /* 0x0000003c350e7225 */ /* 0x000fc800078e000e */
[----:B0-----:R-:W-:Y:S01]  /*25d0*/  IMAD.IADD R7, R59, 0x1, R15 ;  /* 0x000000013b077824 */ /* 0x001fe200078e020f */
[----:B------:R-:W-:Y:S02]  /*25e0*/  LEA R6, P4, R14, R64, 0x1 ;  /* 0x000000400e067211 */ /* 0x000fe400078808ff */
[----:B------:R-:W-:Y:S02]  /*25f0*/  SHF.L.U64.HI R15, R62, 0x3, R63 ;  /* 0x000000033e0f7819 */ /* 0x000fe4000001023f */
[----:B------:R-:W-:Y:S01]  /*2600*/  LEA.HI.X R7, R14, R65, R7, 0x1, P4 ;  /* 0x000000410e077211 */ /* 0x000fe200020f0c07 */
[----:B------:R-:W-:Y:S02]  /*2610*/  IMAD.SHL.U32 R14, R62, 0x8, RZ ;  /* 0x000000083e0e7824 */ /* 0x000fe400078e00ff */
[----:B--2---:R-:W-:-:S05]  /*2620*/  HADD2.F32 R5, -RZ, R13.H0_H0 ;  /* 0x2000000dff057230 */ /* 0x004fca0000004100 */
[----:B------:R-:W-:-:S04]  /*2630*/  FMUL R5, R5, R42 ;  /* 0x0000002a05057220 */ /* 0x000fc80000400000 */
[----:B------:R-:W-:Y:S01]  /*2640*/  FFMA R24, R24, R23, R5 ;  /* 0x0000001718187223 */ /* 0x000fe20000000005 */
[----:B------:R-:W-:Y:S02]  /*2650*/  LEA.HI.X R5, R54, UR5, R67, 0x1, P1 ;  /* 0x0000000536057c11 */ /* 0x000fe400088f0c43 */
[----:B------:R-:W-:Y:S02]  /*2660*/  ISETP.GT.AND P1, PT, R12, 0x1, PT ;  /* 0x000000010c00780c */ /* 0x000fe40003f24270 */
[----:B------:R-:W-:Y:S02]  /*2670*/  F2FP.F16.F32.PACK_AB R24, RZ, R24 ;  /* 0x00000018ff18723e */ /* 0x000fe400000000ff */
[----:B------:R-:W-:-:S03]  /*2680*/  ISETP.GT.AND P2, PT, R3, RZ, P1 ;  /* 0x000000ff0300720c */ /* 0x000fc60000f44270 */
[----:B------:R0:W-:Y:S10]  /*2690*/  @P3 STG.E.U16 desc[UR38][R4.64], R24 ;  /* 0x0000001804003986 */ /* 0x0001f4000c101526 */
[----:B------:R-:W-:Y:S05]  /*26a0*/  @!P2 BRA `(.L_x_38) ;  /* 0x000000000004a947 */ /* 0x000fea0003800000 */
[----:B------:R1:W5:Y:S02]  /*26b0*/  LDG.E.LTC128B.U16 R13, desc[UR38][R6.64+0x2] ;  /* 0x00000226060d7981 */ /* 0x000364000c1e1520 */
.L_x_38:
[----:B------:R-:W-:Y:S05]  /*26c0*/  BSYNC B1 ;  /* 0x0000000000017941 */ /* 0x000fea0003800000 */
.L_x_37:
[----:B-----5:R-:W-:Y:S01]  /*26d0*/  HADD2.F32 R55, -RZ, R13.H0_H0 ;  /* 0x2000000dff377230 */ /* 0x020fe20000004100 */
[----:B------:R-:W-:Y:S01]  /*26e0*/  ISETP.GT.AND P0, PT, R3, 0x8, P0 ;  /* 0x000000080300780c */ /* 0x000fe20000704270 */
[----:B------:R-:W-:-:S04]  /*26f0*/  IMAD.WIDE.U32 R20, R20, R62, R14 ;  /* 0x0000003e14147225 */ /* 0x000fc800078e000e */
[----:B------:R-:W-:Y:S01]  /*2700*/  FMUL R10, R55, R42 ;  /* 0x0000002a370a7220 */ /* 0x000fe20000400000 */
[----:B------:R-:W-:Y:S01]  /*2710*/  IMAD.IADD R61, R61, 0x1, R21 ;  /* 0x000000013d3d7824 */ /* 0x000fe200078e0215 */
[----:B------:R-:W-:Y:S02]  /*2720*/  IADD3 R56, P3, R56, R20, RZ ;  /* 0x0000001438387210 */ /* 0x000fe40007f7e0ff */
[----:B------:R-:W-:-:S03]  /*2730*/  FFMA R10, R25, R23, R10 ;  /* 0x00000017190a7223 */ /* 0x000fc6000000000a */
[----:B------:R-:W-:Y:S01]  /*2740*/  IMAD.X R11, R61, 0x1, R11, P3 ;  /* 0x000000013d0b7824 */ /* 0x000fe200018e060b */
[C---:B------:R-:W-:Y:S02]  /*2750*/  LEA R14, P3, R56.reuse, R64, 0x1 ;  /* 0x00000040380e7211 */ /* 0x040fe400078608ff */
[----:B------:R-:W-:Y:S02]  /*2760*/  F2FP.F16.F32.PACK_AB R10, RZ, R10 ;  /* 0x0000000aff0a723e */ /* 0x000fe400000000ff */
[----:B------:R-:W-:Y:S02]  /*2770*/  LEA.HI.X R15, R56, R65, R11, 0x1, P3 ;  /* 0x00000041380f7211 */ /* 0x000fe400018f0c0b */
[----:B------:R-:W-:-:S05]  /*2780*/  PRMT R21, R10, 0x7610, R21 ;  /* 0x000076100a157816 */ /* 0x000fca0000000015 */
[----:B------:R2:W-:Y:S04]  /*2790*/  @P2 STG.E.U16 desc[UR38][R4.64+0x2], R21 ;  /* 0x0000021504002986 */ /* 0x0005e8000c101526 */
[----:B------:R-:W3:Y:S01]  /*27a0*/  @P0 LDG.E.LTC128B.U16 R13, desc[UR38][R14.64] ;  /* 0x000000260e0d0981 */ /* 0x000ee2000c1e1520 */
[----:B------:R-:W-:Y:S01]  /*27b0*/  IADD3 R20, P2, R8, R20, RZ ;  /* 0x0000001408147210 */ /* 0x000fe20007f5e0ff */
[----:B------:R-:W-:Y:S01]  /*27c0*/  BSSY B1, `(.L_x_39) ;  /* 0x0000011000017945 */ /* 0x000fe20003800000 */
[C---:B------:R-:W-:Y:S02]  /*27d0*/  SHF.L.U64.HI R25, R44.reuse, 0x1, R45 ;  /* 0x000000012c197819 */ /* 0x040fe4000001022d */
[----:B------:R-:W-:Y:S01]  /*27e0*/  ISETP.GT.AND P1, PT, R3, 0x8, P1 ;  /* 0x000000080300780c */ /* 0x000fe20000f24270 */
[----:B--2---:R-:W-:Y:S01]  /*27f0*/  IMAD.X R21, R9, 0x1, R61, P2 ;  /* 0x0000000109157824 */ /* 0x004fe200010e063d */
[----:B------:R-:W-:Y:S01]  /*2800*/  LEA R10, P2, R44, R4, 0x1 ;  /* 0x000000042c0a7211 */ /* 0x000fe200078408ff */
[----:B------:R-:W-:-:S04]  /*2810*/  IMAD.WIDE.U32 R20, R53, R60, R20 ;  /* 0x0000003c35147225 */ /* 0x000fc800078e0014 */
[----:B------:R-:W-:Y:S01]  /*2820*/  IMAD.IADD R9, R59, 0x1, R21 ;  /* 0x000000013b097824 */ /* 0x000fe200078e0215 */
[----:B------:R-:W-:-:S04]  /*2830*/  LEA R8, P3, R20, R64, 0x1 ;  /* 0x0000004014087211 */ /* 0x000fc800078608ff */
[----:B------:R-:W-:Y:S01]  /*2840*/  LEA.HI.X R9, R20, R65, R9, 0x1, P3 ;  /* 0x0000004114097211 */ /* 0x000fe200018f0c09 */
[----:B---3--:R-:W-:-:S05]  /*2850*/  HADD2.F32 R11, -RZ, R13.H0_H0 ;  /* 0x2000000dff0b7230 */ /* 0x008fca0000004100 */
[----:B------:R-:W-:-:S04]  /*2860*/  FMUL R11, R11, R42 ;  /* 0x0000002a0b0b7220 */ /* 0x000fc80000400000 */
[----:B------:R-:W-:-:S05]  /*2870*/  FFMA R11, R26, R23, R11 ;  /* 0x000000171a0b7223 */ /* 0x000fca000000000b */
[----:B------:R-:W-:Y:S01]  /*2880*/  F2FP.F16.F32.PACK_AB R14, RZ, R11 ;  /* 0x0000000bff0e723e */ /* 0x000fe200000000ff */
[----:B------:R-:W-:-:S05]  /*2890*/  IMAD.X R11, R25, 0x1, R5, P2 ;  /* 0x00000001190b7824 */ /* 0x000fca00010e0605 */
[----:B------:R2:W-:Y:S01]  /*28a0*/  @P0 STG.E.U16 desc[UR38][R10.64], R14 ;  /* 0x0000000e0a000986 */ /* 0x0005e2000c101526 */
[----:B------:R-:W-:Y:S05]  /*28b0*/  @!P1 BRA `(.L_x_40) ;  /* 0x0000000000049947 */ /* 0x000fea0003800000 */
[----:B------:R3:W5:Y:S02]  /*28c0*/  LDG.E.LTC128B.U16 R13, desc[UR38][R8.64+0x2] ;  /* 0x00000226080d7981 */ /* 0x000764000c1e1520 */
.L_x_40:
[----:B------:R-:W-:Y:S05]  /*28d0*/  BSYNC B1 ;  /* 0x0000000000017941 */ /* 0x000fea0003800000 */
.L_x_39:
[----:B-----5:R-:W-:Y:S01]  /*28e0*/  HADD2.F32 R15, -RZ, R13.H0_H0 ;  /* 0x2000000dff0f7230 */ /* 0x020fe20000004100 */
[----:B------:R-:W-:Y:S01]  /*28f0*/  ISETP.GT.AND P0, PT, R12, 0x8, PT ;  /* 0x000000080c00780c */ /* 0x000fe20003f04270 */
[----:B------:R-:W-:Y:S03]  /*2900*/  BSSY B1, `(.L_x_41) ;  /* 0x0000008000017945 */ /* 0x000fe60003800000 */
[----:B--2---:R-:W-:Y:S01]  /*2910*/  FMUL R14, R15, R42 ;  /* 0x0000002a0f0e7220 */ /* 0x004fe20000400000 */
[----:B------:R-:W-:-:S03]  /*2920*/  ISETP.GT.AND P2, PT, R3, RZ, P0 ;  /* 0x000000ff0300720c */ /* 0x000fc60000744270 */
[----:B------:R-:W-:-:S05]  /*2930*/  FFMA R14, R27, R23, R14 ;  /* 0x000000171b0e7223 */ /* 0x000fca000000000e */
[----:B------:R-:W-:-:S05]  /*2940*/  F2FP.F16.F32.PACK_AB R14, RZ, R14 ;  /* 0x0000000eff0e723e */ /* 0x000fca00000000ff */
[----:B------:R2:W-:Y:S01]  /*2950*/  @P1 STG.E.U16 desc[UR38][R10.64+0x2], R14 ;  /* 0x0000020e0a001986 */ /* 0x0005e2000c101526 */
[----:B------:R-:W-:Y:S05]  /*2960*/  @!P2 BRA `(.L_x_42) ;  /* 0x000000000004a947 */ /* 0x000fea0003800000 */
[----:B------:R4:W5:Y:S02]  /*2970*/  LDG.E.LTC128B.U16 R13, desc[UR38][R6.64+0x10] ;  /* 0x00001026060d7981 */ /* 0x000964000c1e1520 */
.L_x_42:
[----:B------:R-:W-:Y:S05]  /*2980*/  BSYNC B1 ;  /* 0x0000000000017941 */ /* 0x000fea0003800000 */
.L_x_41:
[----:B-----5:R-:W-:Y:S01]  /*2990*/  HADD2.F32 R15, -RZ, R13.H0_H0 ;  /* 0x2000000dff0f7230 */ /* 0x020fe20000004100 */
[----:B------:R-:W-:Y:S01]  /*29a0*/  ISETP.GT.AND P1, PT, R12, 0x9, PT ;  /* 0x000000090c00780c */ /* 0x000fe20003f24270 */
[----:B------:R-:W-:Y:S03]  /*29b0*/  BSSY B1, `(.L_x_43) ;  /* 0x0000008000017945 */ /* 0x000fe60003800000 */
[----:B------:R-:W-:Y:S01]  /*29c0*/  FMUL R15, R15, R42 ;  /* 0x0000002a0f0f7220 */ /* 0x000fe20000400000 */
[----:B------:R-:W-:-:S03]  /*29d0*/  ISETP.GT.AND P3, PT, R3, RZ, P1 ;  /* 0x000000ff0300720c */ /* 0x000fc60000f64270 */
[----:B------:R-:W-:-:S05]  /*29e0*/  FFMA R15, R28, R23, R15 ;  /* 0x000000171c0f7223 */ /* 0x000fca000000000f */
[----:B------:R-:W-:-:S05]  /*29f0*/  F2FP.F16.F32.PACK_AB R15, RZ, R15 ;  /* 0x0000000fff0f723e */ /* 0x000fca00000000ff */
[----:B------:R0:W-:Y:S01]  /*2a00*/  @P2 STG.E.U16 desc[UR38][R4.64+0x10], R15 ;  /* 0x0000100f04002986 */ /* 0x0001e2000c101526 */
[----:B------:R-:W-:Y:S05]  /*2a10*/  @!P3 BRA `(.L_x_44) ;  /* 0x000000000004b947 */ /* 0x000fea0003800000 */
[----:B------:R0:W5:Y:S02]  /*2a20*/  LDG.E.LTC128B.U16 R13, desc[UR38][R6.64+0x12] ;  /* 0x00001226060d7981 */ /* 0x000164000c1e1520 */
.L_x_44:
[----:B------:R-:W-:Y:S05]  /*2a30*/  BSYNC B1 ;  /* 0x0000000000017941 */ /* 0x000fea0003800000 */
.L_x_43:
[----:B0----5:R-:W-:Y:S01]  /*2a40*/  HADD2.F32 R15, -RZ, R13.H0_H0 ;  /* 0x2000000dff0f7230 */ /* 0x021fe20000004100 */
[----:B------:R-:W-:Y:S01]  /*2a50*/  ISETP.GT.AND P0, PT, R3, 0x8, P0 ;  /* 0x000000080300780c */ /* 0x000fe20000704270 */
[----:B------:R-:W-:Y:S03]  /*2a60*/  BSSY B1, `(.L_x_45) ;  /* 0x0000007000017945 */ /* 0x000fe60003800000 */
[----:B--2---:R-:W-:-:S04]  /*2a70*/  FMUL R14, R15, R42 ;  /* 0x0000002a0f0e7220 */ /* 0x004fc80000400000 */
[----:B------:R-:W-:-:S05]  /*2a80*/  FFMA R14, R29, R23, R14 ;  /* 0x000000171d0e7223 */ /* 0x000fca000000000e */
[----:B------:R-:W-:-:S05]  /*2a90*/  F2FP.F16.F32.PACK_AB R14, RZ, R14 ;  /* 0x0000000eff0e723e */ /* 0x000fca00000000ff */
[----:B------:R0:W-:Y:S01]  /*2aa0*/  @P3 STG.E.U16 desc[UR38][R4.64+0x12], R14 ;  /* 0x0000120e04003986 */ /* 0x0001e2000c101526 */
[----:B------:R-:W-:Y:S05]  /*2ab0*/  @!P0 BRA `(.L_x_46) ;  /* 0x0000000000048947 */ /* 0x000fea0003800000 */
[----:B------:R2:W5:Y:S02]  /*2ac0*/  LDG.E.LTC128B.U16 R13, desc[UR38][R8.64+0x10] ;  /* 0x00001026080d7981 */ /* 0x000564000c1e1520 */
.L_x_46:
[----:B------:R-:W-:Y:S05]  /*2ad0*/  BSYNC B1 ;  /* 0x0000000000017941 */ /* 0x000fea0003800000 */
.L_x_45:
[----:B-----5:R-:W-:Y:S01]  /*2ae0*/  HADD2.F32 R15, -RZ, R13.H0_H0 ;  /* 0x2000000dff0f7230 */ /* 0x020fe20000004100 */
[----:B------:R-:W-:Y:S01]  /*2af0*/  ISETP.GT.AND P1, PT, R3, 0x8, P1 ;  /* 0x000000080300780c */ /* 0x000fe20000f24270 */
[----:B------:R-:W-:Y:S03]  /*2b00*/  BSSY B1, `(.L_x_47) ;  /* 0x0000007000017945 */ /* 0x000fe60003800000 */
[----:B------:R-:W-:-:S04]  /*2b10*/  FMUL R15, R15, R42 ;  /* 0x0000002a0f0f7220 */ /* 0x000fc80000400000 */
[----:B------:R-:W-:-:S05]  /*2b20*/  FFMA R15, R30, R23, R15 ;  /* 0x000000171e0f7223 */ /* 0x000fca000000000f */
[----:B------:R-:W-:-:S05]  /*2b30*/  F2FP.F16.F32.PACK_AB R15, RZ, R15 ;  /* 0x0000000fff0f723e */ /* 0x000fca00000000ff */
[----:B------:R0:W-:Y:S01]  /*2b40*/  @P0 STG.E.U16 desc[UR38][R10.64+0x10], R15 ;  /* 0x0000100f0a000986 */ /* 0x0001e2000c101526 */
[----:B------:R-:W-:Y:S05]  /*2b50*/  @!P1 BRA `(.L_x_48) ;  /* 0x0000000000049947 */ /* 0x000fea0003800000 */
[----:B------:R0:W5:Y:S02]  /*2b60*/  LDG.E.LTC128B.U16 R13, desc[UR38][R8.64+0x12] ;  /* 0x00001226080d7981 */ /* 0x000164000c1e1520 */
.L_x_48:
[----:B------:R-:W-:Y:S05]  /*2b70*/  BSYNC B1 ;  /* 0x0000000000017941 */ /* 0x000fea0003800000 */
.L_x_47:
[----:B0----5:R-:W-:Y:S01]  /*2b80*/  HADD2.F32 R15, -RZ, R13.H0_H0 ;  /* 0x2000000dff0f7230 */ /* 0x021fe20000004100 */
        /* <DEDUP_REMOVED lines=9> */
.L_x_50:
[----:B------:R-:W-:Y:S05]  /*2c20*/  BSYNC B1 ;  /* 0x0000000000017941 */ /* 0x000fea0003800000 */
.L_x_49:
        /* <DEDUP_REMOVED lines=10> */
.L_x_52:
[----:B------:R-:W-:Y:S05]  /*2cd0*/  BSYNC B1 ;  /* 0x0000000000017941 */ /* 0x000fea0003800000 */
.L_x_51:
[----:B0----5:R-:W-:Y:S01]  /*2ce0*/  HADD2.F32 R15, -RZ, R13.H0_H0 ;  /* 0x2000000dff0f7230 */ /* 0x021fe20000004100 */
        /* <DEDUP_REMOVED lines=8> */
.L_x_54:
[----:B------:R-:W-:Y:S05]  /*2d70*/  BSYNC B1 ;  /* 0x0000000000017941 */ /* 0x000fea0003800000 */
.L_x_53:
        /* <DEDUP_REMOVED lines=9> */
.L_x_56:
[----:B------:R-:W-:Y:S05]  /*2e10*/  BSYNC B1 ;  /* 0x0000000000017941 */ /* 0x000fea0003800000 */
.L_x_55:
        /* <DEDUP_REMOVED lines=10> */
.L_x_58:
[----:B------:R-:W-:Y:S05]  /*2ec0*/  BSYNC B1 ;  /* 0x0000000000017941 */ /* 0x000fea0003800000 */
.L_x_57:
        /* <DEDUP_REMOVED lines=10> */
.L_x_60:
[----:B------:R-:W-:Y:S05]  /*2f70*/  BSYNC B1 ;  /* 0x0000000000017941 */ /* 0x000fea0003800000 */
.L_x_59:
[----:B01--45:R-:W-:Y:S01]  /*2f80*/  HADD2.F32 R7, -RZ, R13.H0_H0 ;  /* 0x2000000dff077230 */ /* 0x033fe20000004100 */
        /* <DEDUP_REMOVED lines=8> */
.L_x_62:
[----:B------:R-:W-:Y:S05]  /*3010*/  BSYNC B1 ;  /* 0x0000000000017941 */ /* 0x000fea0003800000 */
.L_x_61:
[----:B0----5:R-:W-:Y:S01]  /*3020*/  HADD2.F32 R5, -RZ, R13.H0_H0 ;  /* 0x2000000dff057230 */ /* 0x021fe20000004100 */
[----:B------:R-:W-:Y:S01]  /*3030*/  ISETP.GT.AND P1, PT, R3, 0x8, P1 ;  /* 0x000000080300780c */ /* 0x000fe20000f24270 */
[----:B------:R-:W-:Y:S01]  /*3040*/  @P0 IMAD.MOV.U32 R4, RZ, RZ, R10 ;  /* 0x000000ffff040224 */ /* 0x000fe200078e000a */
[----:B------:R-:W-:Y:S02]  /*3050*/  BSSY B1, `(.L_x_63) ;  /* 0x0000009000017945 */ /* 0x000fe40003800000 */
[----:B------:R-:W-:-:S04]  /*3060*/  FMUL R5, R5, R42 ;  /* 0x0000002a05057220 */ /* 0x000fc80000400000 */
[----:B------:R-:W-:-:S05]  /*3070*/  FFMA R5, R38, R23, R5 ;  /* 0x0000001726057223 */ /* 0x000fca0000000005 */
[----:B------:R-:W-:-:S04]  /*3080*/  F2FP.F16.F32.PACK_AB R5, RZ, R5 ;  /* 0x00000005ff05723e */ /* 0x000fc800000000ff */
[----:B------:R-:W-:Y:S01]  /*3090*/  PRMT R6, R5, 0x7610, R6 ;  /* 0x0000761005067816 */ /* 0x000fe20000000006 */
[----:B------:R-:W-:-:S05]  /*30a0*/  @P0 IMAD.MOV.U32 R5, RZ, RZ, R11 ;  /* 0x000000ffff050224 */ /* 0x000fca00078e000b */
[----:B------:R0:W-:Y:S01]  /*30b0*/  @P0 STG.E.U16 desc[UR38][R4.64+0x30], R6 ;  /* 0x0000300604000986 */ /* 0x0001e2000c101526 */
[----:B------:R-:W-:Y:S05]  /*30c0*/  @!P1 BRA `(.L_x_64) ;  /* 0x0000000000049947 */ /* 0x000fea0003800000 */
[----:B------:R4:W5:Y:S02]  /*30d0*/  LDG.E.LTC128B.U16 R13, desc[UR38][R8.64+0x32] ;  /* 0x00003226080d7981 */ /* 0x000964000c1e1520 */
.L_x_64:
[----:B------:R-:W-:Y:S05]  /*30e0*/  BSYNC B1 ;  /* 0x0000000000017941 */ /* 0x000fea0003800000 */
.L_x_63:
[----:B------:R-:W-:Y:S05]  /*30f0*/  @!P1 BRA `(.L_x_65) ;  /* 0x0000000400509947 */ /* 0x000fea0003800000 */
[----:B-----5:R-:W-:-:S05]  /*3100*/  HADD2.F32 R13, -RZ, R13.H0_H0 ;  /* 0x2000000dff0d7230 */ /* 0x020fca0000004100 */
[----:B0-----:R-:W-:-:S04]  /*3110*/  FMUL R4, R13, R42 ;  /* 0x0000002a0d047220 */ /* 0x001fc80000400000 */
[----:B------:R-:W-:-:S05]  /*3120*/  FFMA R4, R39, R23, R4 ;  /* 0x0000001727047223 */ /* 0x000fca0000000004 */
[----:B------:R-:W-:-:S05]  /*3130*/  F2FP.F16.F32.PACK_AB R4, RZ, R4 ;  /* 0x00000004ff04723e */ /* 0x000fca00000000ff */
[----:B------:R0:W-:Y:S01]  /*3140*/  STG.E.U16 desc[UR38][R10.64+0x32], R4 ;  /* 0x000032040a007986 */ /* 0x0001e2000c101526 */
[----:B------:R-:W-:Y:S05]  /*3150*/  BRA `(.L_x_65) ;  /* 0x0000000400387947 */ /* 0x000fea0003800000 */
.L_x_36:
[----:B------:R-:W-:Y:S01]  /*3160*/  ISETP.GT.AND P2, PT, R12, 0x1, PT ;  /* 0x000000010c00780c */ /* 0x000fe20003f44270 */
[----:B------:R-:W-:Y:S01]  /*3170*/  ULDC.64 UR4, c[0x0][0x5c0] ;  /* 0x0001700000047ab9 */ /* 0x000fe20000000a00 */
[-C--:B------:R-:W-:Y:S01]  /*3180*/  FMUL R24, R24, R23.reuse ;  /* 0x0000001718187220 */ /* 0x080fe20000400000 */
[----:B------:R-:W-:Y:S01]  /*3190*/  LEA R4, P4, R54, UR4, 0x1 ;  /* 0x0000000436047c11 */ /* 0x000fe2000f8808ff */
[-C--:B------:R-:W-:Y:S01]  /*31a0*/  FMUL R25, R25, R23.reuse ;  /* 0x0000001719197220 */ /* 0x080fe20000400000 */
[----:B------:R-:W-:Y:S01]  /*31b0*/  ISETP.GT.AND P1, PT, R3, RZ, P2 ;  /* 0x000000ff0300720c */ /* 0x000fe20001724270 */
[-C--:B------:R-:W-:Y:S01]  /*31c0*/  FMUL R26, R26, R23.reuse ;  /* 0x000000171a1a7220 */ /* 0x080fe20000400000 */
[----:B------:R-:W-:Y:S01]  /*31d0*/  F2FP.F16.F32.PACK_AB R24, RZ, R24 ;  /* 0x00000018ff18723e */ /* 0x000fe200000000ff */
[-C--:B------:R-:W-:Y:S01]  /*31e0*/  FMUL R27, R27, R23.reuse ;  /* 0x000000171b1b7220 */ /* 0x080fe20000400000 */
[----:B------:R-:W-:Y:S01]  /*31f0*/  LEA.HI.X R5, R54, UR5, R67, 0x1, P4 ;  /* 0x0000000536057c11 */ /* 0x000fe2000a0f0c43 */
[-C--:B------:R-:W-:Y:S01]  /*3200*/  FMUL R28, R28, R23.reuse ;  /* 0x000000171c1c7220 */ /* 0x080fe20000400000 */
[----:B------:R-:W-:Y:S01]  /*3210*/  ISETP.GT.AND P4, PT, R12, 0x8, PT ;  /* 0x000000080c00780c */ /* 0x000fe20003f84270 */
[-C--:B------:R-:W-:Y:S01]  /*3220*/  FMUL R29, R29, R23.reuse ;  /* 0x000000171d1d7220 */ /* 0x080fe20000400000 */
[C---:B------:R-:W-:Y:S01]  /*3230*/  ISETP.GT.AND P0, PT, R3.reuse, 0x8, P0 ;  /* 0x000000080300780c */ /* 0x040fe20000704270 */
[----:B------:R-:W-:Y:S01]  /*3240*/  @P3 STG.E.U16 desc[UR38][R4.64], R24 ;  /* 0x0000001804003986 */ /* 0x000fe2000c101526 */
[----:B------:R-:W-:Y:S01]  /*3250*/  ISETP.GT.AND P2, PT, R3, 0x8, P2 ;  /* 0x000000080300780c */ /* 0x000fe20001744270 */
[----:B------:R-:W-:Y:S01]  /*3260*/  FMUL R30, R30, R23 ;  /* 0x000000171e1e7220 */ /* 0x000fe20000400000 */
[----:B------:R-:W-:Y:S01]  /*3270*/  F2FP.F16.F32.PACK_AB R25, RZ, R25 ;  /* 0x00000019ff19723e */ /* 0x000fe200000000ff */
[-C--:B------:R-:W-:Y:S01]  /*3280*/  FMUL R31, R31, R23.reuse ;  /* 0x000000171f1f7220 */ /* 0x080fe20000400000 */
[----:B------:R-:W-:Y:S01]  /*3290*/  ISETP.GT.AND P5, PT, R3, RZ, P4 ;  /* 0x000000ff0300720c */ /* 0x000fe200027a4270 */
[-C--:B------:R-:W-:Y:S01]  /*32a0*/  FMUL R32, R32, R23.reuse ;  /* 0x0000001720207220 */ /* 0x080fe20000400000 */
[C---:B------:R-:W-:Y:S01]  /*32b0*/  SHF.L.U64.HI R7, R44.reuse, 0x1, R45 ;  /* 0x000000012c077819 */ /* 0x040fe2000001022d */
[----:B------:R-:W-:Y:S01]  /*32c0*/  @P1 STG.E.U16 desc[UR38][R4.64+0x2], R25 ;  /* 0x0000021904001986 */ /* 0x000fe2000c101526 */
[----:B------:R-:W-:Y:S01]  /*32d0*/  LEA R6, P3, R44, R4, 0x1 ;  /* 0x000000042c067211 */ /* 0x000fe200078608ff */
[-C--:B------:R-:W-:Y:S01]  /*32e0*/  FMUL R33, R33, R23.reuse ;  /* 0x0000001721217220 */ /* 0x080fe20000400000 */
[----:B------:R-:W-:Y:S01]  /*32f0*/  F2FP.F16.F32.PACK_AB R26, RZ, R26 ;  /* 0x0000001aff1a723e */ /* 0x000fe200000000ff */
[----:B------:R-:W-:Y:S01]  /*3300*/  FMUL R34, R34, R23 ;  /* 0x0000001722227220 */ /* 0x000fe20000400000 */
[----:B------:R-:W-:Y:S01]  /*3310*/  ISETP.GT.AND P1, PT, R12, 0x9, PT ;  /* 0x000000090c00780c */ /* 0x000fe20003f24270 */
[----:B------:R-:W-:Y:S01]  /*3320*/  IMAD.X R7, R7, 0x1, R5, P3 ;  /* 0x0000000107077824 */ /* 0x000fe200018e0605 */
[----:B------:R-:W-:Y:S01]  /*3330*/  F2FP.F16.F32.PACK_AB R27, RZ, R27 ;  /* 0x0000001bff1b723e */ /* 0x000fe200000000ff */
[-C--:B------:R-:W-:Y:S01]  /*3340*/  FMUL R35, R35, R23.reuse ;  /* 0x0000001723237220 */ /* 0x080fe20000400000 */
[----:B------:R-:W-:Y:S01]  /*3350*/  F2FP.F16.F32.PACK_AB R28, RZ, R28 ;  /* 0x0000001cff1c723e */ /* 0x000fe200000000ff */
[-C--:B------:R-:W-:Y:S01]  /*3360*/  FMUL R36, R36, R23.reuse ;  /* 0x0000001724247220 */ /* 0x080fe20000400000 */
[C---:B------:R-:W-:Y:S01]  /*3370*/  ISETP.GT.AND P3, PT, R3.reuse, RZ, P1 ;  /* 0x000000ff0300720c */ /* 0x040fe20000f64270 */
[----:B------:R-:W-:Y:S01]  /*3380*/  @P0 STG.E.U16 desc[UR38][R6.64], R26 ;  /* 0x0000001a06000986 */ /* 0x000fe2000c101526 */
[----:B------:R-:W-:Y:S01]  /*3390*/  ISETP.GT.AND P4, PT, R3, 0x8, P4 ;  /* 0x000000080300780c */ /* 0x000fe20002784270 */
[----:B------:R-:W-:Y:S01]  /*33a0*/  FMUL R37, R37, R23 ;  /* 0x0000001725257220 */ /* 0x000fe20000400000 */
[----:B------:R-:W-:Y:S01]  /*33b0*/  F2FP.F16.F32.PACK_AB R29, RZ, R29 ;  /* 0x0000001dff1d723e */ /* 0x000fe200000000ff */
[----:B------:R-:W-:Y:S01]  /*33c0*/  @P2 STG.E.U16 desc[UR38][R6.64+0x2], R27 ;  /* 0x0000021b06002986 */ /* 0x000fe2000c101526 */
[----:B------:R-:W-:Y:S01]  /*33d0*/  F2FP.F16.F32.PACK_AB R30, RZ, R30 ;  /* 0x0000001eff1e723e */ /* 0x000fe200000000ff */
[----:B------:R-:W-:Y:S01]  /*33e0*/  FMUL R38, R38, R23 ;  /* 0x0000001726267220 */ /* 0x000fe20000400000 */
[----:B------:R-:W-:Y:S01]  /*33f0*/  F2FP.F16.F32.PACK_AB R31, RZ, R31 ;  /* 0x0000001fff1f723e */ /* 0x000fe200000000ff */
[----:B------:R-:W-:Y:S01]  /*3400*/  @P5 STG.E.U16 desc[UR38][R4.64+0x10], R28 ;  /* 0x0000101c04005986 */ /* 0x000fe2000c101526 */
[----:B------:R-:W-:Y:S01]  /*3410*/  ISETP.GT.AND P5, PT, R3, 0x8, P1 ;  /* 0x000000080300780c */ /* 0x000fe20000fa4270 */
[----:B------:R-:W-:Y:S01]  /*3420*/  FMUL R39, R39, R23 ;  /* 0x0000001727277220 */ /* 0x000fe20000400000 */
[C---:B------:R-:W-:Y:S01]  /*3430*/  ISETP.GT.AND P2, PT, R12.reuse, 0x11, PT ;  /* 0x000000110c00780c */ /* 0x040fe20003f44270 */
[----:B------:R-:W-:Y:S01]  /*3440*/  @P3 STG.E.U16 desc[UR38][R4.64+0x12], R29 ;  /* 0x0000121d04003986 */ /* 0x000fe2000c101526 */
[----:B------:R-:W-:-:S02]  /*3450*/  ISETP.GT.AND P3, PT, R12, 0x10, PT ;  /* 0x000000100c00780c */ /* 0x000fc40003f64270 */
[----:B------:R-:W-:Y:S01]  /*3460*/  F2FP.F16.F32.PACK_AB R32, RZ, R32 ;  /* 0x00000020ff20723e */ /* 0x000fe200000000ff */
[----:B------:R-:W-:Y:S01]  /*3470*/  @P4 STG.E.U16 desc[UR38][R6.64+0x10], R30 ;  /* 0x0000101e06004986 */ /* 0x000fe2000c101526 */
[C---:B------:R-:W-:Y:S02]  /*3480*/  ISETP.GT.AND P4, PT, R3.reuse, RZ, P2 ;  /* 0x000000ff0300720c */ /* 0x040fe40001784270 */
[----:B------:R-:W-:Y:S02]  /*3490*/  F2FP.F16.F32.PACK_AB R33, RZ, R33 ;  /* 0x00000021ff21723e */ /* 0x000fe400000000ff */
[C---:B------:R-:W-:Y:S01]  /*34a0*/  ISETP.GT.AND P1, PT, R12.reuse, 0x18, PT ;  /* 0x000000180c00780c */ /* 0x040fe20003f24270 */
[----:B------:R-:W-:Y:S01]  /*34b0*/  @P5 STG.E.U16 desc[UR38][R6.64+0x12], R31 ;  /* 0x0000121f06005986 */ /* 0x000fe2000c101526 */
[----:B------:R-:W-:Y:S02]  /*34c0*/  ISETP.GT.AND P5, PT, R3, RZ, P3 ;  /* 0x000000ff0300720c */ /* 0x000fe40001fa4270 */
[----:B------:R-:W-:-:S02]  /*34d0*/  ISETP.GT.AND P0, PT, R12, 0x19, PT ;  /* 0x000000190c00780c */ /* 0x000fc40003f04270 */
[C---:B------:R-:W-:Y:S02]  /*34e0*/  ISETP.GT.AND P3, PT, R3.reuse, 0x8, P3 ;  /* 0x000000080300780c */ /* 0x040fe40001f64270 */
[C---:B------:R-:W-:Y:S02]  /*34f0*/  ISETP.GT.AND P2, PT, R3.reuse, 0x8, P2 ;  /* 0x000000080300780c */ /* 0x040fe40001744270 */
[----:B------:R-:W-:Y:S02]  /*3500*/  F2FP.F16.F32.PACK_AB R34, RZ, R34 ;  /* 0x00000022ff22723e */ /* 0x000fe400000000ff */
[----:B------:R-:W-:Y:S02]  /*3510*/  F2FP.F16.F32.PACK_AB R35, RZ, R35 ;  /* 0x00000023ff23723e */ /* 0x000fe400000000ff */
[----:B------:R-:W-:Y:S01]  /*3520*/  F2FP.F16.F32.PACK_AB R36, RZ, R36 ;  /* 0x00000024ff24723e */ /* 0x000fe200000000ff */
[----:B------:R-:W-:Y:S01]  /*3530*/  @P5 STG.E.U16 desc[UR38][R4.64+0x20], R32 ;  /* 0x0000202004005986 */ /* 0x000fe2000c101526 */
[----:B------:R-:W-:-:S02]  /*3540*/  ISETP.GT.AND P5, PT, R3, RZ, P0 ;  /* 0x000000ff0300720c */ /* 0x000fc400007a4270 */
[C---:B------:R-:W-:Y:S01]  /*3550*/  ISETP.GT.AND P0, PT, R3.reuse, 0x8, P0 ;  /* 0x000000080300780c */ /* 0x040fe20000704270 */
[----:B------:R-:W-:Y:S01]  /*3560*/  @P4 STG.E.U16 desc[UR38][R4.64+0x22], R33 ;  /* 0x0000222104004986 */ /* 0x000fe2000c101526 */
[C---:B------:R-:W-:Y:S02]  /*3570*/  ISETP.GT.AND P4, PT, R3.reuse, RZ, P1 ;  /* 0x000000ff0300720c */ /* 0x040fe40000f84270 */
[----:B------:R-:W-:Y:S01]  /*3580*/  ISETP.GT.AND P1, PT, R3, 0x8, P1 ;  /* 0x000000080300780c */ /* 0x000fe20000f24270 */
[----:B------:R-:W-:Y:S01]  /*3590*/  @P3 STG.E.U16 desc[UR38][R6.64+0x20], R34 ;  /* 0x0000202206003986 */ /* 0x000fe2000c101526 */
[----:B------:R-:W-:Y:S02]  /*35a0*/  F2FP.F16.F32.PACK_AB R37, RZ, R37 ;  /* 0x00000025ff25723e */ /* 0x000fe400000000ff */
[----:B------:R-:W-:Y:S01]  /*35b0*/  F2FP.F16.F32.PACK_AB R38, RZ, R38 ;  /* 0x00000026ff26723e */ /* 0x000fe200000000ff */
[----:B------:R-:W-:Y:S01]  /*35c0*/  @P2 STG.E.U16 desc[UR38][R6.64+0x22], R35 ;  /* 0x0000222306002986 */ /* 0x000fe2000c101526 */
[----:B------:R-:W-:-:S05]  /*35d0*/  F2FP.F16.F32.PACK_AB R39, RZ, R39 ;  /* 0x00000027ff27723e */ /* 0x000fca00000000ff */
[----:B------:R-:W-:Y:S04]  /*35e0*/  @P4 STG.E.U16 desc[UR38][R4.64+0x30], R36 ;  /* 0x0000302404004986 */ /* 0x000fe8000c101526 */
[----:B------:R0:W-:Y:S02]  /*35f0*/  @P5 STG.E.U16 desc[UR38][R4.64+0x32], R37 ;  /* 0x0000322504005986 */ /* 0x0001e4000c101526 */
[----:B0-----:R-:W-:Y:S02]  /*3600*/  @P1 IMAD.MOV.U32 R4, RZ, RZ, R6 ;  /* 0x000000ffff041224 */ /* 0x001fe400078e0006 */
[----:B------:R-:W-:-:S05]  /*3610*/  @P1 IMAD.MOV.U32 R5, RZ, RZ, R7 ;  /* 0x000000ffff051224 */ /* 0x000fca00078e0007 */
[----:B------:R0:W-:Y:S04]  /*3620*/  @P1 STG.E.U16 desc[UR38][R4.64+0x30], R38 ;  /* 0x0000302604001986 */ /* 0x0001e8000c101526 */
[----:B------:R0:W-:Y:S02]  /*3630*/  @P0 STG.E.U16 desc[UR38][R6.64+0x32], R39 ;  /* 0x0000322706000986 */ /* 0x0001e4000c101526 */
.L_x_65:
[----:B------:R-:W-:Y:S05]  /*3640*/  BSYNC B0 ;  /* 0x0000000000007941 */ /* 0x000fea0003800000 */
.L_x_35:
[----:B------:R-:W-:Y:S01]  /*3650*/  IADD3 R2, P0, R2, UR36, RZ ;  /* 0x0000002402027c10 */ /* 0x000fe2000ff1e0ff */
[----:B------:R-:W-:Y:S01]  /*3660*/  ULDC.64 UR4, c[0x0][0x650] ;  /* 0x0001940000047ab9 */ /* 0x000fe20000000a00 */
[----:B------:R-:W-:Y:S01]  /*3670*/  PRMT R3, RZ, 0x7610, R3 ;  /* 0x00007610ff037816 */ /* 0x000fe20000000003 */
[----:B------:R-:W-:Y:S01]  /*3680*/  IMAD.MOV.U32 R52, RZ, RZ, -0x1 ;  /* 0xffffffffff347424 */ /* 0x000fe200078e00ff */
[----:B------:R-:W-:Y:S01]  /*3690*/  IADD3.X R17, R17, UR42, RZ, P0, !PT ;  /* 0x0000002a11117c10 */ /* 0x000fe200087fe4ff */
[----:B------:R-:W-:Y:S01]  /*36a0*/  IMAD.MOV.U32 R53, RZ, RZ, -0x1 ;  /* 0xffffffffff357424 */ /* 0x000fe200078e00ff */
[----:B------:R-:W-:-:S04]  /*36b0*/  ISETP.GE.U32.AND P0, PT, R2, UR4, PT ;  /* 0x0000000402007c0c */ /* 0x000fc8000bf06070 */
[----:B------:R-:W-:-:S13]  /*36c0*/  ISETP.GE.U32.AND.EX P0, PT, R17, UR5, PT, P0 ;  /* 0x0000000511007c0c */ /* 0x000fda000bf06100 */
[----:B------:R-:W-:Y:S05]  /*36d0*/  @P0 BRA `(.L_x_66) ;  /* 0x0000000400500947 */ /* 0x000fea0003800000 */
[----:B0-----:R-:W0:Y:S01]  /*36e0*/  LDC.64 R10, c[0x0][0x628] ;  /* 0x00018a00ff0a7b82 */ /* 0x001e220000000a00 */
[----:B------:R-:W0:Y:S01]  /*36f0*/  S2R R12, SR_CTAID.X ;  /* 0x00000000000c7919 */ /* 0x000e220000002500 */
[----:B-1234-:R-:W-:Y:S02]  /*3700*/  IMAD.MOV.U32 R8, RZ, RZ, R2 ;  /* 0x000000ffff087224 */ /* 0x01efe400078e0002 */
[----:B------:R-:W-:Y:S01]  /*3710*/  IMAD.MOV.U32 R9, RZ, RZ, R17 ;  /* 0x000000ffff097224 */ /* 0x000fe200078e0011 */
[----:B------:R-:W1:Y:S03]  /*3720*/  S2R R20, SR_CTAID.Y ;  /* 0x0000000000147919 */ /* 0x000e660000002600 */
[----:B------:R-:W2:Y:S08]  /*3730*/  LDC R0, c[0x0][0x630] ;  /* 0x00018c00ff007b82 */ /* 0x000eb00000000800 */
[----:B------:R-:W3:Y:S01]  /*3740*/  LDC.64 R14, c[0x0][0x620] ;  /* 0x00018800ff0e7b82 */ /* 0x000ee20000000a00 */
[----:B0-----:R-:W-:-:S04]  /*3750*/  ISETP.NE.U32.AND P0, PT, R10, RZ, PT ;  /* 0x000000ff0a00720c */ /* 0x001fc80003f05070 */
[----:B------:R-:W-:-:S13]  /*3760*/  ISETP.NE.AND.EX P0, PT, R11, RZ, PT, P0 ;  /* 0x000000ff0b00720c */ /* 0x000fda0003f05300 */
[----:B-123--:R-:W-:Y:S05]  /*3770*/  @!P0 BRA `(.L_x_67) ;  /* 0x0000000000288947 */ /* 0x00efea0003800000 */
[----:B------:R-:W0:Y:S02]  /*3780*/  LDC R3, c[0x0][0x634] ;  /* 0x00018d00ff037b82 */ /* 0x000e240000000800 */
[----:B0-----:R-:W-:-:S05]  /*3790*/  IADD3 R3, P0, R2, R3, RZ ;  /* 0x0000000302037210 */ /* 0x001fca0007f1e0ff */
[----:B-----5:R-:W-:-:S04]  /*37a0*/  IMAD.X R13, RZ, RZ, R17, P0 ;  /* 0x000000ffff0d7224 */ /* 0x020fc800000e0611 */
[----:B------:R-:W-:-:S04]  /*37b0*/  IMAD.WIDE.U32 R4, R13, R10, RZ ;  /* 0x0000000a0d047225 */ /* 0x000fc800078e00ff */
[----:B------:R-:W-:-:S04]  /*37c0*/  IMAD.WIDE.U32 R6, P0, R3, R11, R4 ;  /* 0x0000000b03067225 */ /* 0x000fc80007800004 */
[----:B------:R-:W-:-:S04]  /*37d0*/  IMAD.WIDE.U32 R4, R3, R10, RZ ;  /* 0x0000000a03047225 */ /* 0x000fc800078e00ff */
[----:B------:R-:W-:Y:S01]  /*37e0*/  IMAD.X R9, RZ, RZ, RZ, P0 ;  /* 0x000000ffff097224 */ /* 0x000fe200000e06ff */
[----:B------:R-:W-:Y:S01]  /*37f0*/  IADD3 RZ, P0, R5, R6, RZ ;  /* 0x0000000605ff7210 */ /* 0x000fe20007f1e0ff */
[----:B------:R-:W-:-:S04]  /*3800*/  IMAD.MOV.U32 R8, RZ, RZ, R7 ;  /* 0x000000ffff087224 */ /* 0x000fc800078e0007 */
[----:B------:R-:W-:-:S08]  /*3810*/  IMAD.WIDE.U32.X R8, R13, R11, R8, P0 ;  /* 0x0000000b0d087225 */ /* 0x000fd000000e0408 */
.L_x_67:
[-CC-:B------:R-:W-:Y:S01]  /*3820*/  SHF.R.U64 R53, R8, R0.reuse, R9.reuse ;  /* 0x0000000008357219 */ /* 0x180fe20000001209 */
[----:B------:R-:W0:Y:S01]  /*3830*/  LDC.64 R26, c[0x0][0x640] ;  /* 0x00019000ff1a7b82 */ /* 0x000e220000000a00 */
[----:B------:R-:W-:Y:S01]  /*3840*/  SHF.R.U32.HI R0, RZ, R0, R9 ;  /* 0x00000000ff007219 */ /* 0x000fe20000011609 */
[----:B------:R-:W-:Y:S01]  /*3850*/  ULDC UR4, c[0x0][0x150] ;  /* 0x0000540000047ab9 */ /* 0x000fe20000000800 */
[----:B------:R-:W-:Y:S02]  /*3860*/  IADD3 R7, P0, RZ, -R53, RZ ;  /* 0x80000035ff077210 */ /* 0x000fe40007f1e0ff */
[----:B------:R-:W-:-:S03]  /*3870*/  I2FP.F32.U32 R8, R12 ;  /* 0x0000000c00087245 */ /* 0x000fc60000201000 */
[----:B------:R-:W1:Y:S01]  /*3880*/  LDC R6, c[0x0][0x618] ;  /* 0x00018600ff067b82 */ /* 0x000e620000000800 */
[----:B------:R-:W-:Y:S02]  /*3890*/  IMAD.X R3, RZ, RZ, ~R0, P0 ;  /* 0x000000ffff037224 */ /* 0x000fe400000e0e00 */
[----:B------:R-:W-:Y:S01]  /*38a0*/  FMUL R8, R8, UR4 ;  /* 0x0000000408087c20 */ /* 0x000fe20008400000 */
[----:B------:R-:W-:Y:S01]  /*38b0*/  ULDC UR4, c[0x0][0x154] ;  /* 0x0000550000047ab9 */ /* 0x000fe20000000800 */
[-C--:B------:R-:W-:Y:S02]  /*38c0*/  IMAD R0, R3, R14.reuse, RZ ;  /* 0x0000000e03007224 */ /* 0x080fe400078e02ff */
[----:B------:R-:W-:Y:S01]  /*38d0*/  IMAD.MOV.U32 R3, RZ, RZ, R17 ;  /* 0x000000ffff037224 */ /* 0x000fe200078e0011 */
[----:B------:R-:W2:Y:S01]  /*38e0*/  LDC R24, c[0x0][0x608] ;  /* 0x00018200ff187b82 */ /* 0x000ea20000000800 */
[----:B------:R-:W3:Y:S01]  /*38f0*/  F2I.U32.TRUNC.NTZ R8, R8 ;  /* 0x0000000800087305 */ /* 0x000ee2000020f000 */
[----:B------:R-:W-:-:S04]  /*3900*/  IMAD.WIDE.U32 R4, R7, R14, R2 ;  /* 0x0000000e07047225 */ /* 0x000fc800078e0002 */
[----:B------:R-:W-:Y:S02]  /*3910*/  IMAD R3, R7, R15, R0 ;  /* 0x0000000f07037224 */ /* 0x000fe400078e0200 */
[----:B------:R-:W4:Y:S01]  /*3920*/  LDC R9, c[0x0][0x658] ;  /* 0x00019600ff097b82 */ /* 0x000f220000000800 */
[----:B------:R-:W-:Y:S01]  /*3930*/  I2FP.F32.U32 R0, R20 ;  /* 0x0000001400007245 */ /* 0x000fe20000201000 */
[----:B------:R-:W-:Y:S01]  /*3940*/  IMAD.IADD R3, R5, 0x1, R3 ;  /* 0x0000000105037824 */ /* 0x000fe200078e0203 */
[----:B0-----:R-:W-:-:S05]  /*3950*/  ISETP.NE.U32.AND P0, PT, R26, RZ, PT ;  /* 0x000000ff1a00720c */ /* 0x001fca0003f05070 */
[----:B------:R-:W0:Y:S01]  /*3960*/  LDC R7, c[0x0][0x144] ;  /* 0x00005100ff077b82 */ /* 0x000e220000000800 */
[-CC-:B-1----:R-:W-:Y:S01]  /*3970*/  SHF.R.U64 R10, R4, R6.reuse, R3.reuse ;  /* 0x00000006040a7219 */ /* 0x182fe20000001203 */
[----:B---3--:R-:W-:Y:S01]  /*3980*/  IMAD.MOV R8, RZ, RZ, -R8 ;  /* 0x000000ffff087224 */ /* 0x008fe200078e0a08 */
[----:B------:R-:W-:Y:S01]  /*3990*/  SHF.R.U32.HI R3, RZ, R6, R3 ;  /* 0x00000006ff037219 */ /* 0x000fe20000011603 */
[----:B------:R-:W-:Y:S01]  /*39a0*/  FMUL R6, R0, UR4 ;  /* 0x0000000400067c20 */ /* 0x000fe20008400000 */
[----:B------:R-:W-:-:S03]  /*39b0*/  ISETP.NE.AND.EX P0, PT, R27, RZ, PT, P0 ;  /* 0x000000ff1b00720c */ /* 0x000fc60003f05300 */
[----:B------:R-:W1:Y:S01]  /*39c0*/  LDC R21, c[0x0][0x148] ;  /* 0x00005200ff157b82 */ /* 0x000e620000000800 */
[----:B------:R3:W0:Y:S01]  /*39d0*/  F2I.U32.TRUNC.NTZ R14, R6 ;  /* 0x00000006000e7305 */ /* 0x000622000020f000 */
[-CC-:B--2--5:R-:W-:Y:S02]  /*39e0*/  SHF.R.U64 R13, R10, R24.reuse, R3.reuse ;  /* 0x000000180a0d7219 */ /* 0x1a4fe40000001203 */
[----:B------:R-:W-:-:S04]  /*39f0*/  SHF.R.U32.HI R0, RZ, R24, R3 ;  /* 0x00000018ff007219 */ /* 0x000fc80000011603 */
[----:B------:R-:W2:Y:S01]  /*3a00*/  LDC R28, c[0x0][0x648] ;  /* 0x00019200ff1c7b82 */ /* 0x000ea20000000800 */
[-CC-:B----4-:R-:W-:Y:S02]  /*3a10*/  SHF.R.U64 R15, R13, R9.reuse, R0.reuse ;  /* 0x000000090d0f7219 */ /* 0x190fe40000001200 */
[----:B------:R-:W-:-:S03]  /*3a20*/  SHF.R.U32.HI R5, RZ, R9, R0 ;  /* 0x00000009ff057219 */ /* 0x000fc60000011600 */
[----:B------:R-:W-:Y:S02]  /*3a30*/  IMAD.MOV.U32 R4, RZ, RZ, R15 ;  /* 0x000000ffff047224 */ /* 0x000fe400078e000f */
[----:B------:R-:W4:Y:S01]  /*3a40*/  LDC R29, c[0x0][0x638] ;  /* 0x00018e00ff1d7b82 */ /* 0x000f220000000800 */
[----:B0-----:R-:W-:-:S07]  /*3a50*/  IMAD R25, R7, R8, R12 ;  /* 0x0000000807197224 */ /* 0x001fce00078e020c */
[----:B------:R-:W0:Y:S08]  /*3a60*/  LDC R30, c[0x0][0x610] ;  /* 0x00018400ff1e7b82 */ /* 0x000e300000000800 */
[----:B------:R-:W0:Y:S01]  /*3a70*/  LDC R31, c[0x0][0x600] ;  /* 0x00018000ff1f7b82 */ /* 0x000e220000000800 */
[----:B-1-3--:R-:W-:Y:S05]  /*3a80*/  @!P0 BRA `(.L_x_68) ;  /* 0x0000000000288947 */ /* 0x00afea0003800000 */
[----:B------:R-:W1:Y:S02]  /*3a90*/  LDC R0, c[0x0][0x64c] ;  /* 0x00019300ff007b82 */ /* 0x000e640000000800 */
[----:B-1----:R-:W-:-:S05]  /*3aa0*/  IADD3 R3, P0, R15, R0, RZ ;  /* 0x000000000f037210 */ /* 0x002fca0007f1e0ff */
        /* <DEDUP_REMOVED lines=8> */
.L_x_68:
[----:B------:R-:W-:Y:S01]  /*3b30*/  ISETP.NE.AND P0, PT, R16, 0x1, PT ;  /* 0x000000011000780c */ /* 0x000fe20003f05270 */
[----:B------:R-:W-:Y:S01]  /*3b40*/  IMAD.MOV R14, RZ, RZ, -R14 ;  /* 0x000000ffff0e7224 */ /* 0x000fe200078e0a0e */
[----:B--2---:R-:W-:Y:S02]  /*3b50*/  SHF.R.U64 R0, R4, R28, R5 ;  /* 0x0000001c04007219 */ /* 0x004fe40000001205 */
[----:B------:R-:W-:Y:S02]  /*3b60*/  LOP3.LUT R3, R13, R50, RZ, 0xc0, !PT ;  /* 0x000000320d037212 */ /* 0x000fe400078ec0ff */
[----:B------:R-:W-:Y:S01]  /*3b70*/  LOP3.LUT R10, R10, R49, RZ, 0xc0, !PT ;  /* 0x000000310a0a7212 */ /* 0x000fe200078ec0ff */
[----:B------:R-:W-:Y:S02]  /*3b80*/  IMAD.MOV R4, RZ, RZ, -R0 ;  /* 0x000000ffff047224 */ /* 0x000fe400078e0a00 */
[----:B------:R-:W-:Y:S02]  /*3b90*/  IMAD R0, R46, R0, R3 ;  /* 0x000000002e007224 */ /* 0x000fe400078e0203 */
[----:B----4-:R-:W-:-:S02]  /*3ba0*/  IMAD R3, R4, R29, R15 ;  /* 0x0000001d04037224 */ /* 0x010fc400078e020f */
[----:B------:R-:W-:Y:S02]  /*3bb0*/  @P0 IMAD R25, R21, R14, R20 ;  /* 0x0000000e15190224 */ /* 0x000fe400078e0214 */
[----:B0-----:R-:W-:Y:S02]  /*3bc0*/  IMAD R5, R3, R31, R10 ;  /* 0x0000001f03057224 */ /* 0x001fe400078e020a */
[----:B------:R-:W-:Y:S02]  /*3bd0*/  IMAD R0, R0, R30, R25 ;  /* 0x0000001e00007224 */ /* 0x000fe400078e0219 */
[----:B------:R-:W-:-:S03]  /*3be0*/  IMAD.MOV.U32 R4, RZ, RZ, 0x1 ;  /* 0x00000001ff047424 */ /* 0x000fc600078e00ff */
[----:B------:R-:W-:Y:S02]  /*3bf0*/  SEL R52, R5, R0, !P0 ;  /* 0x0000000005347207 */ /* 0x000fe40004000000 */
[----:B------:R-:W-:Y:S02]  /*3c00*/  PRMT R3, R4, 0x7610, R3 ;  /* 0x0000761004037816 */ /* 0x000fe40000000003 */
[----:B------:R-:W-:-:S07]  /*3c10*/  SEL R0, R0, R5, !P0 ;  /* 0x0000000500007207 */ /* 0x000fce0004000000 */
.L_x_66:
[----:B------:R-:W-:Y:S01]  /*3c20*/  UIMAD.WIDE.U32 UR4, UR41, 0x6c16c16d, URZ ;  /* 0x6c16c16d290478a5 */ /* 0x000fe2000f8e003f */
[----:B------:R-:W-:Y:S01]  /*3c30*/  LOP3.LUT P0, RZ, R3, 0xff, RZ, 0xc0, !PT ;  /* 0x000000ff03ff7812 */ /* 0x000fe2000780c0ff */
[----:B------:R-:W-:Y:S02]  /*3c40*/  IMAD.MOV.U32 R55, RZ, RZ, R0 ;  /* 0x000000ffff377224 */ /* 0x000fe400078e0000 */
[----:B------:R-:W-:-:S04]  /*3c50*/  UIADD3 UR4, UR41, -UR5, URZ ;  /* 0x8000000529047290 */ /* 0x000fc8000fffe03f */
[----:B------:R-:W-:-:S04]  /*3c60*/  ULEA.HI UR4, UR4, UR5, URZ, 0x1f ;  /* 0x0000000504047291 */ /* 0x000fc8000f8ff83f */
[----:B------:R-:W-:-:S04]  /*3c70*/  USHF.R.U32.HI UR4, URZ, 0x5, UR4 ;  /* 0x000000053f047899 */ /* 0x000fc80008011604 */
[----:B------:R-:W-:Y:S01]  /*3c80*/  UIMAD UR41, UR4, -0x2d, UR41 ;  /* 0xffffffd3042978a4 */ /* 0x000fe2000f8e0229 */
[----:B------:R-:W-:Y:S11]  /*3c90*/  @P0 BRA `(.L_x_69) ;  /* 0xffffffdc00540947 */ /* 0x000ff6000383ffff */
[----:B------:R-:W-:Y:S05]  /*3ca0*/  EXIT ;  /* 0x000000000000794d */ /* 0x000fea0003800000 */
.L_x_8:
        /* <DEDUP_REMOVED lines=26> */
.L_x_71:
[----:B------:R-:W0:Y:S01]  /*3e50*/  LDC.64 R30, c[0x0][0x640] ;  /* 0x00019000ff1e7b82 */ /* 0x000e220000000a00 */
[-CC-:B------:R-:W-:Y:S01]  /*3e60*/  SHF.R.U64 R24, R14, R8.reuse, R15.reuse ;  /* 0x000000080e187219 */ /* 0x180fe2000000120f */
[----:B------:R-:W-:Y:S01]  /*3e70*/  IMAD.MOV.U32 R10, RZ, RZ, R2 ;  /* 0x000000ffff0a7224 */ /* 0x000fe200078e0002 */
[----:B------:R-:W-:Y:S01]  /*3e80*/  SHF.R.U32.HI R7, RZ, R8, R15 ;  /* 0x00000008ff077219 */ /* 0x000fe2000001160f */
[----:B------:R-:W-:Y:S01]  /*3e90*/  IMAD.MOV.U32 R11, RZ, RZ, R17 ;  /* 0x000000ffff0b7224 */ /* 0x000fe200078e0011 */
[----:B------:R-:W-:Y:S01]  /*3ea0*/  IADD3 R13, P0, RZ, -R24, RZ ;  /* 0x80000018ff0d7210 */ /* 0x000fe20007f1e0ff */
[----:B------:R-:W-:Y:S02]  /*3eb0*/  IMAD.MOV.U32 R21, RZ, RZ, 0x1 ;  /* 0x00000001ff157424 */ /* 0x000fe400078e00ff */
[----:B------:R-:W1:Y:S02]  /*3ec0*/  LDC R12, c[0x0][0x618] ;  /* 0x00018600ff0c7b82 */ /* 0x000e640000000800 */
[----:B------:R-:W-:-:S02]  /*3ed0*/  IMAD.X R7, RZ, RZ, ~R7, P0 ;  /* 0x000000ffff077224 */ /* 0x000fc400000e0e07 */
[----:B------:R-:W-:-:S04]  /*3ee0*/  IMAD.WIDE.U32 R10, R13, R26, R10 ;  /* 0x0000001a0d0a7225 */ /* 0x000fc800078e000a */
[----:B------:R-:W2:Y:S01]  /*3ef0*/  LDC R14, c[0x0][0x608] ;  /* 0x00018200ff0e7b82 */ /* 0x000ea20000000800 */
[----:B------:R-:W-:-:S04]  /*3f00*/  IMAD R8, R7, R26, RZ ;  /* 0x0000001a07087224 */ /* 0x000fc800078e02ff */
[----:B------:R-:W-:-:S03]  /*3f10*/  IMAD R7, R13, R27, R8 ;  /* 0x0000001b0d077224 */ /* 0x000fc600078e0208 */
[----:B------:R-:W3:Y:S01]  /*3f20*/  LDC R28, c[0x0][0x658] ;  /* 0x00019600ff1c7b82 */ /* 0x000ee20000000800 */
[----:B------:R-:W-:Y:S01]  /*3f30*/  IMAD.IADD R7, R11, 0x1, R7 ;  /* 0x000000010b077824 */ /* 0x000fe200078e0207 */
[----:B0-----:R-:W-:Y:S01]  /*3f40*/  ISETP.NE.U32.AND P0, PT, R30, RZ, PT ;  /* 0x000000ff1e00720c */ /* 0x001fe20003f05070 */
[----:B------:R-:W-:-:S03]  /*3f50*/  IMAD.MOV.U32 R11, RZ, RZ, -0x1 ;  /* 0xffffffffff0b7424 */ /* 0x000fc600078e00ff */
[----:B------:R-:W-:Y:S02]  /*3f60*/  ISETP.NE.AND.EX P0, PT, R31, RZ, PT, P0 ;  /* 0x000000ff1f00720c */ /* 0x000fe40003f05300 */
[----:B------:R-:W0:Y:S01]  /*3f70*/  LDC R25, c[0x0][0x600] ;  /* 0x00018000ff197b82 */ /* 0x000e220000000800 */
[-CC-:B-1----:R-:W-:Y:S02]  /*3f80*/  SHF.R.U64 R20, R10, R12.reuse, R7.reuse ;  /* 0x0000000c0a147219 */ /* 0x182fe40000001207 */
[----:B------:R-:W-:-:S05]  /*3f90*/  SHF.R.U32.HI R7, RZ, R12, R7 ;  /* 0x0000000cff077219 */ /* 0x000fca0000011607 */
[----:B------:R-:W1:Y:S01]  /*3fa0*/  LDC R8, c[0x0][0x648] ;  /* 0x00019200ff087b82 */ /* 0x000e620000000800 */
[-CC-:B--2---:R-:W-:Y:S02]  /*3fb0*/  SHF.R.U64 R22, R20, R14.reuse, R7.reuse ;  /* 0x0000000e14167219 */ /* 0x184fe40000001207 */
[----:B------:R-:W-:-:S05]  /*3fc0*/  SHF.R.U32.HI R7, RZ, R14, R7 ;  /* 0x0000000eff077219 */ /* 0x000fca0000011607 */
[----:B------:R-:W2:Y:S01]  /*3fd0*/  LDC R27, c[0x0][0x638] ;  /* 0x00018e00ff1b7b82 */ /* 0x000ea20000000800 */
[-C--:B---3--:R-:W-:Y:S02]  /*3fe0*/  SHF.L.U32 R10, R11, R28.reuse, RZ ;  /* 0x0000001c0b0a7219 */ /* 0x088fe400000006ff */
[--C-:B------:R-:W-:Y:S02]  /*3ff0*/  SHF.R.U64 R26, R22, R28, R7.reuse ;  /* 0x0000001c161a7219 */ /* 0x100fe40000001207 */
[----:B------:R-:W-:Y:S02]  /*4000*/  LOP3.LUT R29, RZ, R10, RZ, 0x33, !PT ;  /* 0x0000000aff1d7212 */ /* 0x000fe400078e33ff */
[----:B------:R-:W-:Y:S01]  /*4010*/  SHF.R.U32.HI R11, RZ, R28, R7 ;  /* 0x0000001cff0b7219 */ /* 0x000fe20000011607 */
[----:B------:R-:W3:Y:S01]  /*4020*/  LDC R32, c[0x0][0x610] ;  /* 0x00018400ff207b82 */ /* 0x000ee20000000800 */
[----:B------:R-:W-:Y:S01]  /*4030*/  IMAD.MOV.U32 R10, RZ, RZ, R26 ;  /* 0x000000ffff0a7224 */ /* 0x000fe200078e001a */
[----:B------:R-:W-:Y:S06]  /*4040*/  @!P0 BRA `(.L_x_72) ;  /* 0x0000000000288947 */ /* 0x000fec0003800000 */
        /* <DEDUP_REMOVED lines=10> */
.L_x_72:
[----:B------:R-:W-:Y:S02]  /*40f0*/  ISETP.NE.AND P0, PT, R16, 0x1, PT ;  /* 0x000000011000780c */ /* 0x000fe40003f05270 */
[----:B-1----:R-:W-:Y:S02]  /*4100*/  SHF.R.U64 R8, R10, R8, R11 ;  /* 0x000000080a087219 */ /* 0x002fe4000000120b */
[----:B------:R-:W-:Y:S01]  /*4110*/  SHF.L.U32 R28, R21, R28, RZ ;  /* 0x0000001c151c7219 */ /* 0x000fe200000006ff */
[----:B0-----:R-:W-:Y:S01]  /*4120*/  VIADD R21, R25, 0xffffffff ;  /* 0xffffffff19157836 */ /* 0x001fe20000000000 */
[----:B------:R-:W-:Y:S01]  /*4130*/  LOP3.LUT R5, R22, R29, RZ, 0xc0, !PT ;  /* 0x0000001d16057212 */ /* 0x000fe200078ec0ff */
[----:B------:R-:W-:-:S03]  /*4140*/  IMAD.MOV R7, RZ, RZ, -R8 ;  /* 0x000000ffff077224 */ /* 0x000fc600078e0a08 */
[----:B------:R-:W-:Y:S01]  /*4150*/  LOP3.LUT R21, R20, R21, RZ, 0xc0, !PT ;  /* 0x0000001514157212 */ /* 0x000fe200078ec0ff */
[----:B------:R-:W-:Y:S02]  /*4160*/  IMAD R5, R28, R8, R5 ;  /* 0x000000081c057224 */ /* 0x000fe400078e0205 */
[----:B------:R-:W-:Y:S02]  /*4170*/  @P0 IMAD R6, R9, R23, R4 ;  /* 0x0000001709060224 */ /* 0x000fe400078e0204 */
[----:B--2---:R-:W-:Y:S02]  /*4180*/  IMAD R4, R7, R27, R26 ;  /* 0x0000001b07047224 */ /* 0x004fe400078e021a */
[----:B---3--:R-:W-:Y:S02]  /*4190*/  IMAD R6, R5, R32, R6 ;  /* 0x0000002005067224 */ /* 0x008fe400078e0206 */
[----:B------:R-:W-:Y:S02]  /*41a0*/  IMAD R21, R4, R25, R21 ;  /* 0x0000001904157224 */ /* 0x000fe400078e0215 */
[----:B------:R-:W-:-:S02]  /*41b0*/  IMAD.MOV.U32 R8, RZ, RZ, 0x1 ;  /* 0x00000001ff087424 */ /* 0x000fc400078e00ff */
[----:B------:R-:W-:Y:S01]  /*41c0*/  IMAD.MOV.U32 R7, RZ, RZ, R24 ;  /* 0x000000ffff077224 */ /* 0x000fe200078e0018 */
[----:B------:R-:W-:Y:S02]  /*41d0*/  SEL R22, R21, R6, !P0 ;  /* 0x0000000615167207 */ /* 0x000fe40004000000 */
[----:B------:R-:W-:-:S07]  /*41e0*/  SEL R21, R6, R21, !P0 ;  /* 0x0000001506157207 */ /* 0x000fce0004000000 */
.L_x_70:
[----:B------:R-:W-:-:S08]  /*41f0*/  NOP ;  /* 0x0000000000007918 */ /* 0x000fd00000000000 */
[----:B------:R-:W0:-:S00]  /*4200*/  USETMAXREG.DEALLOC.CTAPOOL 0x28 ;  /* 0x00000028000079c8 */ /* 0x000e0000080e0500 */
[----:B0-----:R-:W-:-:S13]  /*4210*/  ISETP.NE.AND P0, PT, R3, RZ, PT ;  /* 0x000000ff0300720c */ /* 0x001fda0003f05270 */
[----:B------:R-:W-:Y:S05]  /*4220*/  @P0 EXIT ;  /* 0x000000000000094d */ /* 0x000fea0003800000 */
[----:B------:R-:W-:Y:S01]  /*4230*/  LOP3.LUT P0, RZ, R8, 0xff, RZ, 0xc0, !PT ;  /* 0x000000ff08ff7812 */ /* 0x000fe2000780c0ff */
[----:B------:R-:W-:Y:S02]  /*4240*/  IMAD.MOV.U32 R8, RZ, RZ, 0x1 ;  /* 0x00000001ff087424 */ /* 0x000fe400078e00ff */
[----:B------:R-:W-:-:S10]  /*4250*/  IMAD.MOV.U32 R9, RZ, RZ, RZ ;  /* 0x000000ffff097224 */ /* 0x000fd400078e00ff */
[----:B------:R-:W-:Y:S05]  /*4260*/  @!P0 BRA `(.L_x_73) ;  /* 0x0000000c00348947 */ /* 0x000fea0003800000 */
[----:B------:R-:W0:Y:S01]  /*4270*/  LDC R3, c[0x0][0x28c] ;  /* 0x0000a300ff037b82 */ /* 0x000e220000000800 */
[----:B------:R-:W1:Y:S01]  /*4280*/  S2R R19, SR_CgaCtaId ;  /* 0x0000000000137919 */ /* 0x000e620000008800 */
[----:B------:R-:W-:Y:S01]  /*4290*/  ULDC UR5, c[0x0][0x658] ;  /* 0x0001960000057ab9 */ /* 0x000fe20000000800 */
[----:B------:R-:W-:Y:S01]  /*42a0*/  UMOV UR6, 0xffffffff ;  /* 0xffffffff00067882 */ /* 0x000fe20000000000 */
[----:B------:R-:W-:Y:S01]  /*42b0*/  BSSY B0, `(.L_x_73) ;  /* 0x00000c8000007945 */ /* 0x000fe20003800000 */
[----:B------:R-:W-:Y:S01]  /*42c0*/  USHF.L.U32 UR6, UR6, UR5, URZ ;  /* 0x0000000506067299 */ /* 0x000fe2000800063f */
[----:B------:R-:W-:Y:S01]  /*42d0*/  IMAD.MOV.U32 R11, RZ, RZ, 0x1 ;  /* 0x00000001ff0b7424 */ /* 0x000fe200078e00ff */
[----:B------:R-:W-:Y:S01]  /*42e0*/  LOP3.LUT R10, R18, 0x2, RZ, 0xfc, !PT ;  /* 0x00000002120a7812 */ /* 0x000fe200078efcff */
[----:B------:R-:W-:Y:S01]  /*42f0*/  IMAD.MOV.U32 R8, RZ, RZ, 0x1 ;  /* 0x00000001ff087424 */ /* 0x000fe200078e00ff */
[----:B------:R-:W-:Y:S01]  /*4300*/  ULDC UR4, c[0x0][0x600] ;  /* 0x0001800000047ab9 */ /* 0x000fe20000000800 */
[----:B------:R-:W-:Y:S01]  /*4310*/  IMAD.MOV.U32 R9, RZ, RZ, RZ ;  /* 0x000000ffff097224 */ /* 0x000fe200078e00ff */
[----:B------:R-:W-:Y:S01]  /*4320*/  UMOV UR7, 0x1 ;  /* 0x0000000100077882 */ /* 0x000fe20000000000 */
[----:B------:R-:W-:-:S02]  /*4330*/  UIADD3 UR15, UR4, -0x1, URZ ;  /* 0xffffffff040f7890 */ /* 0x000fc4000fffe03f */
[----:B------:R-:W-:Y:S02]  /*4340*/  USHF.L.U32 UR17, UR7, UR5, URZ ;  /* 0x0000000507117299 */ /* 0x000fe4000800063f */
[----:B------:R-:W-:Y:S01]  /*4350*/  ULOP3.LUT UR16, URZ, UR6, URZ, 0x33, !UPT ;  /* 0x000000063f107292 */ /* 0x000fe2000f8e333f */
[----:B------:R-:W-:Y:S01]  /*4360*/  ULDC.64 UR20, c[0x0][0x198] ;  /* 0x0000660000147ab9 */ /* 0x000fe20000000a00 */
[----:B0-----:R-:W-:-:S05]  /*4370*/  VIADD R3, R3, 0xf ;  /* 0x0000000f03037836 */ /* 0x001fca0000000000 */
[----:B------:R-:W-:-:S04]  /*4380*/  SHF.R.S32.HI R4, RZ, 0x1f, R3 ;  /* 0x0000001fff047819 */ /* 0x000fc80000011403 */
[----:B------:R-:W-:Y:S01]  /*4390*/  LEA.HI R4, R4, R3, RZ, 0x4 ;  /* 0x0000000304047211 */ /* 0x000fe200078f20ff */
[C---:B-1----:R-:W-:Y:S02]  /*43a0*/  IMAD.SHL.U32 R13, R19.reuse, 0x10, RZ ;  /* 0x00000010130d7824 */ /* 0x042fe400078e00ff */
[----:B------:R-:W-:Y:S01]  /*43b0*/  IMAD.SHL.U32 R19, R19, 0x100, RZ ;  /* 0x0000010013137824 */ /* 0x000fe200078e00ff */
[----:B------:R-:W-:Y:S02]  /*43c0*/  SHF.R.S32.HI R12, RZ, 0x4, R4 ;  /* 0x00000004ff0c7819 */ /* 0x000fe40000011404 */
[----:B------:R-:W-:Y:S02]  /*43d0*/  LOP3.LUT R13, R13, 0x10, RZ, 0xc0, !PT ;  /* 0x000000100d0d7812 */ /* 0x000fe400078ec0ff */
[----:B------:R-:W-:Y:S01]  /*43e0*/  LOP3.LUT R19, R19, 0x100, RZ, 0xc0, !PT ;  /* 0x0000010013137812 */ /* 0x000fe200078ec0ff */
[----:B------:R-:W-:-:S07]  /*43f0*/  VIADD R20, R12, 0x1 ;  /* 0x000000010c147836 */ /* 0x000fce0000000000 */
.L_x_84:
[----:B------:R-:W-:-:S03]  /*4400*/  UMOV UR4, 0xffffffff ;  /* 0xffffffff00047882 */ /* 0x000fc60000000000 */
[----:B------:R-:W-:Y:S05]  /*4410*/  BRA.DIV UR4, `(.L_x_74) ;  /* 0x0000002604787947 */ /* 0x000fea000b800000 */
[----:B------:R-:W-:-:S13]  /*4420*/  ELECT P6, URZ, PT ;  /* 0x00000000003f782f */ /* 0x000fda00038c0000 */
.L_x_136:
[----:B------:R-:W0:Y:S01]  /*4430*/  LDC R3, c[0x0][0x28c] ;  /* 0x0000a300ff037b82 */ /* 0x000e220000000800 */
[----:B------:R-:W-:Y:S01]  /*4440*/  BSSY B1, `(.L_x_75) ;  /* 0x0000038000017945 */ /* 0x000fe20003800000 */
[----:B0-----:R-:W-:-:S13]  /*4450*/  ISETP.LT.OR P6, PT, R3, 0x1, !P6 ;  /* 0x000000010300780c */ /* 0x001fda00077c1670 */
[----:B------:R-:W-:Y:S05]  /*4460*/  @P6 BRA `(.L_x_76) ;  /* 0x0000000000d46947 */ /* 0x000fea0003800000 */
[----:B------:R-:W-:Y:S02]  /*4470*/  IMAD R22, R22, 0x20, R13 ;  /* 0x0000002016167824 */ /* 0x000fe400078e020d */
[----:B------:R-:W-:Y:S02]  /*4480*/  IMAD.SHL.U32 R21, R21, 0x80, RZ ;  /* 0x0000008015157824 */ /* 0x000fe400078e00ff */
[----:B------:R-:W-:Y:S02]  /*4490*/  IMAD.MOV.U32 R23, RZ, RZ, RZ ;  /* 0x000000ffff177224 */ /* 0x000fe400078e00ff */
[----:B------:R-:W-:Y:S02]  /*44a0*/  IMAD.MOV.U32 R3, RZ, RZ, R20 ;  /* 0x000000ffff037224 */ /* 0x000fe400078e0014 */
[----:B------:R-:W-:Y:S02]  /*44b0*/  IMAD.MOV.U32 R4, RZ, RZ, R8 ;  /* 0x000000ffff047224 */ /* 0x000fe400078e0008 */
[----:B------:R-:W-:-:S07]  /*44c0*/  IMAD.MOV.U32 R6, RZ, RZ, R9 ;  /* 0x000000ffff067224 */ /* 0x000fce00078e0009 */
.L_x_79:
[----:B------:R-:W0:Y:S01]  /*44d0*/  S2R R14, SR_CgaCtaId ;  /* 0x00000000000e7919 */ /* 0x000e220000008800 */
[----:B------:R-:W-:Y:S02]  /*44e0*/  MOV R5, 0x400 ;  /* 0x0000040000057802 */ /* 0x000fe40000000f00 */
[----:B------:R-:W-:Y:S02]  /*44f0*/  ISETP.NE.AND P1, PT, R0, RZ, PT ;  /* 0x000000ff0000720c */ /* 0x000fe40003f25270 */
[----:B0-----:R-:W-:Y:S02]  /*4500*/  LEA R15, R14, R5, 0x18 ;  /* 0x000000050e0f7211 */ /* 0x001fe400078ec0ff */
[----:B------:R-:W-:-:S09]  /*4510*/  SHF.L.U32 R5, R4, 0x1f, RZ ;  /* 0x0000001f04057819 */ /* 0x000fd200000006ff */
[----:B------:R-:W0:Y:S01]  /*4520*/  @!P1 LDC R14, c[0x0][0x500] ;  /* 0x00014000ff0e9b82 */ /* 0x000e220000000800 */
[----:B------:R-:W-:-:S04]  /*4530*/  IMAD R24, R6, 0x8, R15 ;  /* 0x0000000806187824 */ /* 0x000fc800078e020f */
[----:B------:R-:W1:Y:S02]  /*4540*/  SYNCS.PHASECHK.TRANS64.TRYWAIT P0, [R24+URZ+0x168], R5 ;  /* 0x00016805180075a7 */ /* 0x000e64000800017f */
[----:B-1----:R-:W-:Y:S05]  /*4550*/  @!P0 BRA `(.L_x_77) ;  /* 0x0000002400488947 */ /* 0x002fea0003800000 */
.L_x_137:
[----:B-1----:R-:W-:Y:S01]  /*4560*/  PRMT R5, R10, 0x9910, RZ ;  /* 0x000099100a057816 */ /* 0x002fe200000000ff */
[----:B0-----:R0:W-:Y:S03]  /*4570*/  @!P1 SYNCS.ARRIVE.TRANS64 RZ, [R24+URZ], R14 ;  /* 0x0000000e18ff99a7 */ /* 0x0011e6000800003f */
[----:B------:R-:W-:-:S13]  /*4580*/  ISETP.NE.AND P0, PT, R5, 0x2, PT ;  /* 0x000000020500780c */ /* 0x000fda0003f05270 */
[----:B0-----:R-:W-:Y:S05]  /*4590*/  @P0 BRA `(.L_x_78) ;  /* 0x0000000000040947 */ /* 0x001fea0003800000 */
[----:B------:R-:W-:Y:S01]  /*45a0*/  BPT.TRAP 0x1 ;  /* 0x000000040000795c */ /* 0x000fe20000300000 */
.L_x_78:
[----:B------:R-:W-:Y:S01]  /*45b0*/  IMAD R5, R6, 0x200, R19 ;  /* 0x0000020006057824 */ /* 0x000fe200078e0213 */
[----:B------:R-:W-:Y:S01]  /*45c0*/  R2UR UR9, R24 ;  /* 0x00000000180972ca */ /* 0x000fe200000e0000 */
[--C-:B------:R-:W-:Y:S01]  /*45d0*/  IMAD R14, R6, 0x1000, R15.reuse ;  /* 0x00001000060e7824 */ /* 0x100fe200078e020f */
[----:B------:R-:W-:Y:S01]  /*45e0*/  UIADD3 UR4, UP0, UR20, 0xf0, URZ ;  /* 0x000000f014047890 */ /* 0x000fe2000ff1e03f */
[----:B------:R-:W-:Y:S01]  /*45f0*/  IMAD R5, R5, 0x2, R15 ;  /* 0x0000000205057824 */ /* 0x000fe200078e020f */
[----:B------:R-:W-:Y:S01]  /*4600*/  R2UR UR11, R21 ;  /* 0x00000000150b72ca */ /* 0x000fe200000e0000 */
[----:B------:R-:W-:Y:S01]  /*4610*/  VIADD R3, R3, 0xffffffff ;  /* 0xffffffff03037836 */ /* 0x000fe20000000000 */
[----:B------:R-:W-:Y:S01]  /*4620*/  R2UR UR5, R14 ;  /* 0x000000000e0572ca */ /* 0x000fe200000e0000 */
[----:B------:R-:W-:Y:S01]  /*4630*/  UIADD3 UR22, UP1, UR20, 0x1f0, URZ ;  /* 0x000001f014167890 */ /* 0x000fe2000ff3e03f */
[----:B------:R-:W-:Y:S01]  /*4640*/  R2UR UR8, R5 ;  /* 0x00000000050872ca */ /* 0x000fe200000e0000 */
[----:B------:R-:W-:Y:S01]  /*4650*/  VIADD R6, R6, 0x1 ;  /* 0x0000000106067836 */ /* 0x000fe20000000000 */
[----:B------:R-:W-:Y:S01]  /*4660*/  R2UR UR10, R23 ;  /* 0x00000000170a72ca */ /* 0x000fe200000e0000 */
[----:B------:R-:W-:Y:S01]  /*4670*/  UIADD3.X UR23, URZ, UR21, URZ, UP1, !UPT ;  /* 0x000000153f177290 */ /* 0x000fe20008ffe43f */
[----:B------:R-:W-:Y:S01]  /*4680*/  R2UR UR12, R7 ;  /* 0x00000000070c72ca */ /* 0x000fe200000e0000 */
[----:B------:R-:W-:Y:S01]  /*4690*/  UMOV UR6, 0x0 ;  /* 0x0000000000067882 */ /* 0x000fe20000000000 */
[----:B------:R-:W-:Y:S01]  /*46a0*/  R2UR UR18, R22 ;  /* 0x00000000161272ca */ /* 0x000fe200000e0000 */
[----:B------:R-:W-:Y:S01]  /*46b0*/  UMOV UR7, 0x10000000 ;  /* 0x1000000000077882 */ /* 0x000fe20000000000 */
[----:B------:R-:W-:Y:S01]  /*46c0*/  ISETP.GT.AND P1, PT, R3, 0x1, PT ;  /* 0x000000010300780c */ /* 0x000fe20003f24270 */
[----:B------:R-:W-:Y:S01]  /*46d0*/  UMOV UR19, 0x30000 ;  /* 0x0003000000137882 */ /* 0x000fe20000000000 */
[C---:B------:R-:W-:Y:S01]  /*46e0*/  ISETP.NE.AND P0, PT, R6.reuse, 0x2d, PT ;  /* 0x0000002d0600780c */ /* 0x040fe20003f05270 */
[----:B------:R-:W-:Y:S01]  /*46f0*/  UIADD3 UR13, UR5, 0x380, URZ ;  /* 0x00000380050d7890 */ /* 0x000fe2000fffe03f */
[----:B------:R-:W-:Y:S01]  /*4700*/  VIADD R23, R23, 0x10 ;  /* 0x0000001017177836 */ /* 0x000fe20000000000 */
[----:B------:R-:W-:Y:S01]  /*4710*/  UIADD3.X UR5, URZ, UR21, URZ, UP0, !UPT ;  /* 0x000000153f057290 */ /* 0x000fe200087fe43f */
[----:B------:R-:W-:Y:S01]  /*4720*/  SEL R5, RZ, 0x1, P0 ;  /* 0x00000001ff057807 */ /* 0x000fe20000000000 */
[----:B------:R-:W-:Y:S01]  /*4730*/  UIADD3 UR14, UR8, 0x2d380, URZ ;  /* 0x0002d380080e7890 */ /* 0x000fe2000fffe03f */
[----:B------:R-:W-:-:S02]  /*4740*/  SEL R6, R6, RZ, P0 ;  /* 0x000000ff06067207 */ /* 0x000fc40000000000 */
[----:B------:R-:W-:Y:S01]  /*4750*/  UMOV UR8, UR13 ;  /* 0x0000000d00087c82 */ /* 0x000fe20008000000 */
[----:B------:R-:W-:-:S03]  /*4760*/  LOP3.LUT R4, R4, R5, RZ, 0x3c, !PT ;  /* 0x0000000504047212 */ /* 0x000fc600078e3cff */
[----:B------:R0:W-:Y:S02]  /*4770*/  UTMALDG.3D [UR8], [UR4], desc[UR6] ;  /* 0x00000608040075b4 */ /* 0x0001e40008011000 */
[----:B0-----:R-:W-:Y:S01]  /*4780*/  UMOV UR8, UR14 ;  /* 0x0000000e00087c82 */ /* 0x001fe20008000000 */
[----:B------:R-:W-:Y:S02]  /*4790*/  UMOV UR11, UR18 ;  /* 0x00000012000b7c82 */ /* 0x000fe40008000000 */
[----:B------:R0:W-:Y:S02]  /*47a0*/  UTMALDG.3D.MULTICAST [UR8], [UR22], UR19, desc[UR6] ;  /* 0x00000608160073b4 */ /* 0x0001e40008011813 */
[----:B0-----:R-:W-:Y:S05]  /*47b0*/  @P1 BRA `(.L_x_79) ;  /* 0xfffffffc00441947 */ /* 0x001fea000383ffff */
.L_x_76:
[----:B------:R-:W-:Y:S05]  /*47c0*/  BSYNC B1 ;  /* 0x0000000000017941 */ /* 0x000fea0003800000 */
.L_x_75:
[----:B------:R-:W-:Y:S01]  /*47d0*/  LOP3.LUT P1, RZ, R11, 0xff, RZ, 0xc0, !PT ;  /* 0x000000ff0bff7812 */ /* 0x000fe2000782c0ff */
[C---:B------:R-:W-:Y:S01]  /*47e0*/  IMAD.IADD R6, R12.reuse, 0x1, R9 ;  /* 0x000000010c067824 */ /* 0x040fe200078e0209 */
[----:B------:R-:W-:Y:S01]  /*47f0*/  ULDC.64 UR4, c[0x0][0x650] ;  /* 0x0001940000047ab9 */ /* 0x000fe20000000a00 */
[----:B------:R-:W-:Y:S01]  /*4800*/  ISETP.GE.U32.AND P2, PT, R12, 0x2d, PT ;  /* 0x0000002d0c00780c */ /* 0x000fe20003f46070 */
[----:B------:R-:W-:Y:S01]  /*4810*/  BSSY B1, `(.L_x_80) ;  /* 0x000006f000017945 */ /* 0x000fe20003800000 */
[C---:B------:R-:W-:Y:S01]  /*4820*/  IMAD.WIDE.U32 R4, R6.reuse, 0x6c16c16d, RZ ;  /* 0x6c16c16d06047825 */ /* 0x040fe200078e00ff */
[C---:B------:R-:W-:Y:S02]  /*4830*/  ISETP.GT.U32.AND P0, PT, R6.reuse, 0x2c, PT ;  /* 0x0000002c0600780c */ /* 0x040fe40003f04070 */
[----:B------:R-:W-:Y:S01]  /*4840*/  PRMT R11, RZ, 0x7610, R11 ;  /* 0x00007610ff0b7816 */ /* 0x000fe2000000000b */
[----:B------:R-:W-:Y:S01]  /*4850*/  IMAD.IADD R4, R6, 0x1, -R5 ;  /* 0x0000000106047824 */ /* 0x000fe200078e0a05 */
[----:B------:R-:W-:Y:S01]  /*4860*/  ISETP.LT.U32.AND P0, PT, R12, 0x2d, P0 ;  /* 0x0000002d0c00780c */ /* 0x000fe20000701070 */
[----:B------:R-:W-:-:S02]  /*4870*/  IMAD.MOV.U32 R21, RZ, RZ, -0x1 ;  /* 0xffffffffff157424 */ /* 0x000fc400078e00ff */
[----:B------:R-:W0:Y:S01]  /*4880*/  @P1 S2R R14, SR_CgaCtaId ;  /* 0x00000000000e1919 */ /* 0x000e220000008800 */
[----:B------:R-:W-:Y:S01]  /*4890*/  @P1 MOV R3, 0x400 ;  /* 0x0000040000031802 */ /* 0x000fe20000000f00 */
[----:B------:R-:W-:Y:S01]  /*48a0*/  IMAD.MOV.U32 R22, RZ, RZ, -0x1 ;  /* 0xffffffffff167424 */ /* 0x000fe200078e00ff */
[----:B------:R-:W-:Y:S01]  /*48b0*/  LEA.HI R4, R4, R5, RZ, 0x1f ;  /* 0x0000000504047211 */ /* 0x000fe200078ff8ff */
[----:B------:R-:W-:-:S03]  /*48c0*/  IMAD.MOV.U32 R7, RZ, RZ, -0x1 ;  /* 0xffffffffff077424 */ /* 0x000fc600078e00ff */
[----:B------:R-:W-:Y:S02]  /*48d0*/  SHF.R.U32.HI R9, RZ, 0x5, R4 ;  /* 0x00000005ff097819 */ /* 0x000fe40000011604 */
[----:B0-----:R-:W-:Y:S02]  /*48e0*/  @P1 LEA R14, R14, R3, 0x18 ;  /* 0x000000030e0e1211 */ /* 0x001fe400078ec0ff */
[----:B------:R-:W-:Y:S02]  /*48f0*/  SEL R3, RZ, 0x1, !P0 ;  /* 0x00000001ff037807 */ /* 0x000fe40004000000 */
[----:B------:R-:W-:Y:S01]  /*4900*/  IADD3 R2, P0, R2, UR36, RZ ;  /* 0x0000002402027c10 */ /* 0x000fe2000ff1e0ff */
[----:B------:R0:W-:Y:S01]  /*4910*/  @P1 SYNCS.ARRIVE.TRANS64.A1T0 RZ, [R14+URZ+0x2e8], RZ ;  /* 0x0002e8ff0eff19a7 */ /* 0x0001e2000810003f */
[----:B------:R-:W-:Y:S02]  /*4920*/  LOP3.LUT R8, R8, R3, RZ, 0x3c, !PT ;  /* 0x0000000308087212 */ /* 0x000fe400078e3cff */
[----:B------:R-:W-:-:S02]  /*4930*/  IADD3.X R17, R17, UR42, RZ, P0, !PT ;  /* 0x0000002a11117c10 */ /* 0x000fc400087fe4ff */
[----:B------:R-:W-:Y:S02]  /*4940*/  ISETP.GE.U32.AND P0, PT, R2, UR4, PT ;  /* 0x0000000402007c0c */ /* 0x000fe4000bf06070 */
[----:B------:R-:W-:Y:S01]  /*4950*/  @P2 LOP3.LUT R8, R8, 0x1, R9, 0x78, !PT ;  /* 0x0000000108082812 */ /* 0x000fe200078e7809 */
[----:B------:R-:W-:Y:S01]  /*4960*/  IMAD R9, R9, -0x2d, R6 ;  /* 0xffffffd309097824 */ /* 0x000fe200078e0206 */
[----:B------:R-:W-:Y:S02]  /*4970*/  ISETP.GE.U32.AND.EX P0, PT, R17, UR5, PT, P0 ;  /* 0x0000000511007c0c */ /* 0x000fe4000bf06100 */
[----:B------:R-:W-:-:S11]  /*4980*/  PRMT R3, RZ, 0x7610, R3 ;  /* 0x00007610ff037816 */ /* 0x000fd60000000003 */
[----:B0-----:R-:W-:Y:S05]  /*4990*/  @P0 BRA `(.L_x_81) ;  /* 0x0000000400580947 */ /* 0x001fea0003800000 */
[----:B------:R-:W0:Y:S01]  /*49a0*/  S2R R21, SR_CTAID.X ;  /* 0x0000000000157919 */ /* 0x000e220000002500 */
[----:B------:R-:W-:Y:S01]  /*49b0*/  ULDC.64 UR4, c[0x0][0x628] ;  /* 0x00018a0000047ab9 */ /* 0x000fe20000000a00 */
[----:B------:R-:W-:Y:S01]  /*49c0*/  ULDC UR7, c[0x0][0x630] ;  /* 0x00018c0000077ab9 */ /* 0x000fe20000000800 */
[----:B------:R-:W-:Y:S01]  /*49d0*/  ISETP.NE.U32.AND P0, PT, RZ, UR4, PT ;  /* 0x00000004ff007c0c */ /* 0x000fe2000bf05070 */
[----:B------:R-:W1:Y:S01]  /*49e0*/  S2R R15, SR_CTAID.Y ;  /* 0x00000000000f7919 */ /* 0x000e620000002600 */
[----:B------:R-:W-:Y:S01]  /*49f0*/  ULDC UR8, c[0x0][0x150] ;  /* 0x0000540000087ab9 */ /* 0x000fe20000000800 */
[----:B------:R-:W-:Y:S01]  /*4a00*/  IMAD.MOV.U32 R4, RZ, RZ, R2 ;  /* 0x000000ffff047224 */ /* 0x000fe200078e0002 */
[----:B------:R-:W-:Y:S01]  /*4a10*/  ISETP.NE.AND.EX P0, PT, RZ, UR5, PT, P0 ;  /* 0x00000005ff007c0c */ /* 0x000fe2000bf05300 */
[----:B------:R-:W-:Y:S01]  /*4a20*/  IMAD.MOV.U32 R5, RZ, RZ, R17 ;  /* 0x000000ffff057224 */ /* 0x000fe200078e0011 */
[----:B0-----:R-:W-:-:S11]  /*4a30*/  I2FP.F32.U32 R22, R21 ;  /* 0x0000001500167245 */ /* 0x001fd60000201000 */
[----:B------:R-:W-:Y:S05]  /*4a40*/  @!P0 BRA `(.L_x_82) ;  /* 0x0000000000288947 */ /* 0x000fea0003800000 */
[----:B------:R-:W-:Y:S02]  /*4a50*/  ULDC UR6, c[0x0][0x634] ;  /* 0x00018d0000067ab9 */ /* 0x000fe40000000800 */
[----:B------:R-:W-:-:S05]  /*4a60*/  IADD3 R5, P0, R2, UR6, RZ ;  /* 0x0000000602057c10 */ /* 0x000fca000ff1e0ff */
[----:B------:R-:W-:-:S04]  /*4a70*/  IMAD.X R3, RZ, RZ, R17, P0 ;  /* 0x000000ffff037224 */ /* 0x000fc800000e0611 */
[----:B------:R-:W-:-:S04]  /*4a80*/  IMAD.WIDE.U32 R6, R3, UR4, RZ ;  /* 0x0000000403067c25 */ /* 0x000fc8000f8e00ff */
[----:B------:R-:W-:-:S04]  /*4a90*/  IMAD.WIDE.U32 R6, P0, R5, UR5, R6 ;  /* 0x0000000505067c25 */ /* 0x000fc8000f800006 */
[----:B------:R-:W-:-:S04]  /*4aa0*/  IMAD.WIDE.U32 R4, R5, UR4, RZ ;  /* 0x0000000405047c25 */ /* 0x000fc8000f8e00ff */
[----:B------:R-:W-:Y:S01]  /*4ab0*/  IMAD.MOV.U32 R4, RZ, RZ, R7 ;  /* 0x000000ffff047224 */ /* 0x000fe200078e0007 */
[----:B------:R-:W-:Y:S01]  /*4ac0*/  IADD3 RZ, P1, R5, R6, RZ ;  /* 0x0000000605ff7210 */ /* 0x000fe20007f3e0ff */
[----:B------:R-:W-:-:S04]  /*4ad0*/  IMAD.X R5, RZ, RZ, RZ, P0 ;  /* 0x000000ffff057224 */ /* 0x000fc800000e06ff */
[----:B------:R-:W-:-:S08]  /*4ae0*/  IMAD.WIDE.U32.X R4, R3, UR5, R4, P1 ;  /* 0x0000000503047c25 */ /* 0x000fd000088e0404 */
.L_x_82:
[--C-:B------:R-:W-:Y:S01]  /*4af0*/  SHF.R.U64 R14, R4, UR7, R5.reuse ;  /* 0x00000007040e7c19 */ /* 0x100fe20008001205 */
[----:B------:R-:W-:Y:S01]  /*4b00*/  FMUL R22, R22, UR8 ;  /* 0x0000000816167c20 */ /* 0x000fe20008400000 */
[----:B------:R-:W-:Y:S01]  /*4b10*/  SHF.R.U32.HI R3, RZ, UR7, R5 ;  /* 0x00000007ff037c19 */ /* 0x000fe20008011605 */
[----:B------:R-:W0:Y:S01]  /*4b20*/  LDC R6, c[0x0][0x144] ;  /* 0x00005100ff067b82 */ /* 0x000e220000000800 */
[----:B------:R-:W-:Y:S01]  /*4b30*/  IADD3 R4, P0, RZ, -R14, RZ ;  /* 0x8000000eff047210 */ /* 0x000fe20007f1e0ff */
[----:B------:R-:W-:Y:S01]  /*4b40*/  ULDC.64 UR4, c[0x0][0x620] ;  /* 0x0001880000047ab9 */ /* 0x000fe20000000a00 */
[----:B-1----:R-:W-:Y:S01]  /*4b50*/  I2FP.F32.U32 R5, R15 ;  /* 0x0000000f00057245 */ /* 0x002fe20000201000 */
[----:B------:R-:W1:Y:S01]  /*4b60*/  F2I.U32.TRUNC.NTZ R22, R22 ;  /* 0x0000001600167305 */ /* 0x000e62000020f000 */
[----:B------:R-:W-:Y:S01]  /*4b70*/  ULDC UR6, c[0x0][0x154] ;  /* 0x0000550000067ab9 */ /* 0x000fe20000000800 */
[----:B------:R-:W-:Y:S01]  /*4b80*/  IMAD.X R3, RZ, RZ, ~R3, P0 ;  /* 0x000000ffff037224 */ /* 0x000fe200000e0e03 */
[----:B------:R-:W-:Y:S01]  /*4b90*/  ISETP.NE.AND P2, PT, R16, 0x1, PT ;  /* 0x000000011000780c */ /* 0x000fe20003f45270 */
[----:B------:R-:W-:Y:S01]  /*4ba0*/  FMUL R23, R5, UR6 ;  /* 0x0000000605177c20 */ /* 0x000fe20008400000 */
[----:B------:R-:W2:Y:S01]  /*4bb0*/  LDC R24, c[0x0][0x148] ;  /* 0x00005200ff187b82 */ /* 0x000ea20000000800 */
[----:B------:R-:W-:Y:S01]  /*4bc0*/  IMAD R3, R3, UR4, RZ ;  /* 0x0000000403037c24 */ /* 0x000fe2000f8e02ff */
[----:B------:R-:W-:-:S02]  /*4bd0*/  ULDC.64 UR6, c[0x0][0x640] ;  /* 0x0001900000067ab9 */ /* 0x000fc40000000a00 */
[----:B------:R-:W-:Y:S01]  /*4be0*/  ISETP.NE.U32.AND P0, PT, RZ, UR6, PT ;  /* 0x00000006ff007c0c */ /* 0x000fe2000bf05070 */
[C---:B------:R-:W-:Y:S01]  /*4bf0*/  IMAD R7, R4.reuse, UR5, R3 ;  /* 0x0000000504077c24 */ /* 0x040fe2000f8e0203 */
[----:B------:R-:W3:Y:S01]  /*4c00*/  F2I.U32.TRUNC.NTZ R23, R23 ;  /* 0x0000001700177305 */ /* 0x000ee2000020f000 */
[----:B------:R-:W-:Y:S01]  /*4c10*/  IMAD.MOV.U32 R3, RZ, RZ, R17 ;  /* 0x000000ffff037224 */ /* 0x000fe200078e0011 */
[----:B------:R-:W-:Y:S01]  /*4c20*/  ISETP.NE.AND.EX P0, PT, RZ, UR7, PT, P0 ;  /* 0x00000007ff007c0c */ /* 0x000fe2000bf05300 */
[----:B-1----:R-:W-:Y:S02]  /*4c30*/  IMAD.MOV R22, RZ, RZ, -R22 ;  /* 0x000000ffff167224 */ /* 0x002fe400078e0a16 */
[----:B------:R-:W-:Y:S01]  /*4c40*/  IMAD.WIDE.U32 R4, R4, UR4, R2 ;  /* 0x0000000404047c25 */ /* 0x000fe2000f8e0002 */
[----:B------:R-:W-:-:S03]  /*4c50*/  ULDC UR4, c[0x0][0x618] ;  /* 0x0001860000047ab9 */ /* 0x000fc60000000800 */
[----:B------:R-:W-:Y:S02]  /*4c60*/  IMAD.IADD R5, R5, 0x1, R7 ;  /* 0x0000000105057824 */ /* 0x000fe400078e0207 */
[----:B0-----:R-:W-:-:S03]  /*4c70*/  IMAD R3, R6, R22, R21 ;  /* 0x0000001606037224 */ /* 0x001fc600078e0215 */
[----:B------:R-:W-:Y:S01]  /*4c80*/  SHF.R.U64 R21, R4, UR4, R5 ;  /* 0x0000000404157c19 */ /* 0x000fe20008001205 */
[----:B---3--:R-:W-:Y:S01]  /*4c90*/  IMAD.MOV R6, RZ, RZ, -R23 ;  /* 0x000000ffff067224 */ /* 0x008fe200078e0a17 */
[----:B------:R-:W-:Y:S01]  /*4ca0*/  SHF.R.U32.HI R4, RZ, UR4, R5 ;  /* 0x00000004ff047c19 */ /* 0x000fe20008011605 */
[----:B------:R-:W-:Y:S02]  /*4cb0*/  ULDC UR4, c[0x0][0x608] ;  /* 0x0001820000047ab9 */ /* 0x000fe40000000800 */
[----:B--2---:R-:W-:Y:S01]  /*4cc0*/  @P2 IMAD R3, R24, R6, R15 ;  /* 0x0000000618032224 */ /* 0x004fe200078e020f */
[--C-:B------:R-:W-:Y:S02]  /*4cd0*/  SHF.R.U64 R22, R21, UR4, R4.reuse ;  /* 0x0000000415167c19 */ /* 0x100fe40008001204 */
[----:B------:R-:W-:Y:S01]  /*4ce0*/  SHF.R.U32.HI R5, RZ, UR4, R4 ;  /* 0x00000004ff057c19 */ /* 0x000fe20008011604 */
[----:B------:R-:W-:-:S03]  /*4cf0*/  ULDC UR4, c[0x0][0x658] ;  /* 0x0001960000047ab9 */ /* 0x000fc60000000800 */
[--C-:B------:R-:W-:Y:S02]  /*4d00*/  SHF.R.U64 R15, R22, UR4, R5.reuse ;  /* 0x00000004160f7c19 */ /* 0x100fe40008001205 */
[----:B------:R-:W-:-:S03]  /*4d10*/  SHF.R.U32.HI R23, RZ, UR4, R5 ;  /* 0x00000004ff177c19 */ /* 0x000fc60008011605 */
[----:B------:R-:W-:Y:S02]  /*4d20*/  IMAD.MOV.U32 R6, RZ, RZ, R15 ;  /* 0x000000ffff067224 */ /* 0x000fe400078e000f */
[----:B------:R-:W-:Y:S01]  /*4d30*/  IMAD.MOV.U32 R5, RZ, RZ, R23 ;  /* 0x000000ffff057224 */ /* 0x000fe200078e0017 */
[----:B------:R-:W-:Y:S06]  /*4d40*/  @!P0 BRA `(.L_x_83) ;  /* 0x00000000002c8947 */ /* 0x000fec0003800000 */
        /* <DEDUP_REMOVED lines=9> */
[----:B------:R-:W-:-:S04]  /*4de0*/  IMAD.WIDE.U32.X R4, R23, UR7, R4, P1 ;  /* 0x0000000717047c25 */ /* 0x000fc800088e0404 */
[----:B------:R-:W-:-:S07]  /*4df0*/  IMAD.MOV.U32 R6, RZ, RZ, R4 ;  /* 0x000000ffff067224 */ /* 0x000fce00078e0004 */
.L_x_83:
[----:B------:R-:W-:Y:S01]  /*4e00*/  ULDC UR4, c[0x0][0x648] ;  /* 0x0001920000047ab9 */ /* 0x000fe20000000800 */
[----:B------:R-:W-:Y:S01]  /*4e10*/  LOP3.LUT R4, R22, UR16, RZ, 0xc0, !PT ;  /* 0x0000001016047c12 */ /* 0x000fe2000f8ec0ff */
[----:B------:R-:W-:Y:S01]  /*4e20*/  ULDC UR5, c[0x0][0x610] ;  /* 0x0001840000057ab9 */ /* 0x000fe20000000800 */
[----:B------:R-:W-:Y:S01]  /*4e30*/  SHF.R.U64 R5, R6, UR4, R5 ;  /* 0x0000000406057c19 */ /* 0x000fe20008001205 */
[----:B------:R-:W-:Y:S01]  /*4e40*/  ULDC UR4, c[0x0][0x638] ;  /* 0x00018e0000047ab9 */ /* 0x000fe20000000800 */
[----:B------:R-:W-:Y:S01]  /*4e50*/  LOP3.LUT R22, R21, UR15, RZ, 0xc0, !PT ;  /* 0x0000000f15167c12 */ /* 0x000fe2000f8ec0ff */
[----:B------:R-:W-:Y:S02]  /*4e60*/  IMAD.MOV.U32 R7, RZ, RZ, R14 ;  /* 0x000000ffff077224 */ /* 0x000fe400078e000e */
[----:B------:R-:W-:Y:S02]  /*4e70*/  IMAD.MOV R6, RZ, RZ, -R5 ;  /* 0x000000ffff067224 */ /* 0x000fe400078e0a05 */
[----:B------:R-:W-:-:S02]  /*4e80*/  IMAD R4, R5, UR17, R4 ;  /* 0x0000001105047c24 */ /* 0x000fc4000f8e0204 */
[----:B------:R-:W-:Y:S01]  /*4e90*/  IMAD R15, R6, UR4, R15 ;  /* 0x00000004060f7c24 */ /* 0x000fe2000f8e020f */
[----:B------:R-:W-:Y:S01]  /*4ea0*/  ULDC UR4, c[0x0][0x600] ;  /* 0x0001800000047ab9 */ /* 0x000fe20000000800 */
[----:B------:R-:W-:Y:S02]  /*4eb0*/  IMAD R21, R4, UR5, R3 ;  /* 0x0000000504157c24 */ /* 0x000fe4000f8e0203 */
[----:B------:R-:W-:Y:S02]  /*4ec0*/  IMAD R4, R15, UR4, R22 ;  /* 0x000000040f047c24 */ /* 0x000fe4000f8e0216 */
[----:B------:R-:W-:-:S03]  /*4ed0*/  IMAD.MOV.U32 R3, RZ, RZ, 0x1 ;  /* 0x00000001ff037424 */ /* 0x000fc600078e00ff */
[----:B------:R-:W-:Y:S02]  /*4ee0*/  SEL R22, R4, R21, !P2 ;  /* 0x0000001504167207 */ /* 0x000fe40005000000 */
[----:B------:R-:W-:-:S07]  /*4ef0*/  SEL R21, R21, R4, !P2 ;  /* 0x0000000415157207 */ /* 0x000fce0005000000 */
.L_x_81:
[----:B------:R-:W-:Y:S05]  /*4f00*/  BSYNC B1 ;  /* 0x0000000000017941 */ /* 0x000fea0003800000 */
.L_x_80:
[----:B------:R-:W-:-:S13]  /*4f10*/  LOP3.LUT P0, RZ, R3, 0xff, RZ, 0xc0, !PT ;  /* 0x000000ff03ff7812 */ /* 0x000fda000780c0ff */
[----:B------:R-:W-:Y:S05]  /*4f20*/  @P0 BRA `(.L_x_84) ;  /* 0xfffffff400340947 */ /* 0x000fea000383ffff */
[----:B------:R-:W-:Y:S05]  /*4f30*/  BSYNC B0 ;  /* 0x0000000000007941 */ /* 0x000fea0003800000 */
.L_x_73:
[----:B------:R-:W-:-:S03]  /*4f40*/  UMOV UR4, 0xffffffff ;  /* 0xffffffff00047882 */ /* 0x000fc60000000000 */
[----:B------:R-:W-:Y:S05]  /*4f50*/  BRA.DIV UR4, `(.L_x_85) ;  /* 0x0000001a04dc7947 */ /* 0x000fea000b800000 */
[----:B------:R-:W-:-:S13]  /*4f60*/  ELECT P6, URZ, PT ;  /* 0x00000000003f782f */ /* 0x000fda00038c0000 */
.L_x_140:
[----:B------:R-:W-:Y:S04]  /*4f70*/  BSSY B0, `(.L_x_86) ;  /* 0x000019c000007945 */ /* 0x000fe80003800000 */
[----:B------:R-:W-:Y:S05]  /*4f80*/  @!P6 BRA `(.L_x_87) ;  /* 0x000000180068e947 */ /* 0x000fea0003800000 */
[----:B------:R-:W-:-:S04]  /*4f90*/  LOP3.LUT R18, R18, 0x2, RZ, 0xfc, !PT ;  /* 0x0000000212127812 */ /* 0x000fc800078efcff */
[----:B------:R-:W-:-:S13]  /*4fa0*/  ISETP.NE.AND P0, PT, R18, 0x3, PT ;  /* 0x000000031200780c */ /* 0x000fda0003f05270 */
[----:B------:R-:W-:Y:S05]  /*4fb0*/  @!P0 BRA `(.L_x_88) ;  /* 0x0000000000048947 */ /* 0x000fea0003800000 */
[----:B------:R-:W-:Y:S01]  /*4fc0*/  BPT.TRAP 0x1 ;  /* 0x000000040000795c */ /* 0x000fe20000300000 */
.L_x_88:
[----:B------:R-:W0:Y:S01]  /*4fd0*/  S2R R3, SR_CgaCtaId ;  /* 0x0000000000037919 */ /* 0x000e220000008800 */
[----:B------:R-:W-:Y:S02]  /*4fe0*/  MOV R0, 0x400 ;  /* 0x0000040000007802 */ /* 0x000fe40000000f00 */
[----:B------:R-:W-:Y:S02]  /*4ff0*/  SHF.L.U32 R2, R8, 0x1f, RZ ;  /* 0x0000001f08027819 */ /* 0x000fe400000006ff */
[----:B0-----:R-:W-:-:S05]  /*5000*/  LEA R0, R3, R0, 0x18 ;  /* 0x0000000003007211 */ /* 0x001fca00078ec0ff */
[----:B------:R-:W-:-:S04]  /*5010*/  VIADD R0, R0, 0x168 ;  /* 0x0000016800007836 */ /* 0x000fc80000000000 */
[C---:B------:R-:W-:Y:S02]  /*5020*/  IMAD R5, R9.reuse, 0x8, R0 ;  /* 0x0000000809057824 */ /* 0x040fe400078e0200 */
[----:B------:R-:W-:Y:S02]  /*5030*/  VIADD R9, R9, 0x1 ;  /* 0x0000000109097836 */ /* 0x000fe40000000000 */
[----:B------:R-:W0:Y:S03]  /*5040*/  SYNCS.PHASECHK.TRANS64.TRYWAIT P0, [R5+URZ], R2 ;  /* 0x00000002050075a7 */ /* 0x000e26000800017f */
[----:B------:R-:W-:-:S04]  /*5050*/  ISETP.NE.AND P1, PT, R9, 0x2d, PT ;  /* 0x0000002d0900780c */ /* 0x000fc80003f25270 */
[----:B------:R-:W-:Y:S02]  /*5060*/  SEL R3, RZ, 0x1, P1 ;  /* 0x00000001ff037807 */ /* 0x000fe40000800000 */
[----:B------:R-:W-:Y:S02]  /*5070*/  SEL R9, R9, RZ, P1 ;  /* 0x000000ff09097207 */ /* 0x000fe40000800000 */
[----:B------:R-:W-:-:S03]  /*5080*/  LOP3.LUT R8, R8, R3, RZ, 0x3c, !PT ;  /* 0x0000000308087212 */ /* 0x000fc600078e3cff */
[----:B------:R-:W-:Y:S01]  /*5090*/  IMAD R7, R9, 0x8, R0 ;  /* 0x0000000809077824 */ /* 0x000fe200078e0200 */
[----:B------:R-:W-:Y:S01]  /*50a0*/  SHF.L.U32 R4, R8, 0x1f, RZ ;  /* 0x0000001f08047819 */ /* 0x000fe200000006ff */
[----:B0-----:R-:W-:Y:S06]  /*50b0*/  @!P0 BRA `(.L_x_89) ;  /* 0x0000001800a48947 */ /* 0x001fec0003800000 */
.L_x_141:
[----:B------:R-:W1:Y:S01]  /*50c0*/  SYNCS.PHASECHK.TRANS64.TRYWAIT P0, [R7+URZ], R4 ;  /* 0x00000004070075a7 */ /* 0x000e62000800017f */
[----:B0-----:R-:W-:-:S05]  /*50d0*/  VIADD R2, R9, 0x1 ;  /* 0x0000000109027836 */ /* 0x001fca0000000000 */
[----:B------:R-:W-:-:S04]  /*50e0*/  ISETP.NE.AND P1, PT, R2, 0x2d, PT ;  /* 0x0000002d0200780c */ /* 0x000fc80003f25270 */
[----:B------:R-:W-:Y:S02]  /*50f0*/  SEL R3, RZ, 0x1, P1 ;  /* 0x00000001ff037807 */ /* 0x000fe40000800000 */
[----:B------:R-:W-:Y:S02]  /*5100*/  SEL R9, R2, RZ, P1 ;  /* 0x000000ff02097207 */ /* 0x000fe40000800000 */
[----:B------:R-:W-:-:S03]  /*5110*/  LOP3.LUT R8, R8, R3, RZ, 0x3c, !PT ;  /* 0x0000000308087212 */ /* 0x000fc600078e3cff */
[----:B------:R-:W-:Y:S01]  /*5120*/  IMAD R6, R9, 0x8, R0 ;  /* 0x0000000809067824 */ /* 0x000fe200078e0200 */
[----:B------:R-:W-:Y:S01]  /*5130*/  SHF.L.U32 R5, R8, 0x1f, RZ ;  /* 0x0000001f08057819 */ /* 0x000fe200000006ff */
[----:B-1----:R-:W-:Y:S06]  /*5140*/  @!P0 BRA `(.L_x_90) ;  /* 0x0000001800948947 */ /* 0x002fec0003800000 */
.L_x_142:
[----:B------:R-:W1:Y:S01]  /*5150*/  SYNCS.PHASECHK.TRANS64.TRYWAIT P0, [R6+URZ], R5 ;  /* 0x00000005060075a7 */ /* 0x000e62000800017f */
[----:B------:R-:W-:-:S05]  /*5160*/  VIADD R2, R9, 0x1 ;  /* 0x0000000109027836 */ /* 0x000fca0000000000 */
[----:B------:R-:W-:-:S04]  /*5170*/  ISETP.NE.AND P1, PT, R2, 0x2d, PT ;  /* 0x0000002d0200780c */ /* 0x000fc80003f25270 */
[----:B------:R-:W-:Y:S02]  /*5180*/  SEL R3, RZ, 0x1, P1 ;  /* 0x00000001ff037807 */ /* 0x000fe40000800000 */
[----:B0-----:R-:W-:Y:S02]  /*5190*/  SEL R7, R2, RZ, P1 ;  /* 0x000000ff02077207 */ /* 0x001fe40000800000 */
[----:B------:R-:W-:-:S03]  /*51a0*/  LOP3.LUT R8, R8, R3, RZ, 0x3c, !PT ;  /* 0x0000000308087212 */ /* 0x000fc600078e3cff */
[----:B------:R-:W-:Y:S01]  /*51b0*/  IMAD R9, R7, 0x8, R0 ;  /* 0x0000000807097824 */ /* 0x000fe200078e0200 */
[----:B------:R-:W-:Y:S01]  /*51c0*/  SHF.L.U32 R4, R8, 0x1f, RZ ;  /* 0x0000001f08047819 */ /* 0x000fe200000006ff */
[----:B-1----:R-:W-:Y:S06]  /*51d0*/  @!P0 BRA `(.L_x_91) ;  /* 0x0000001800848947 */ /* 0x002fec0003800000 */
.L_x_143:
[----:B------:R-:W1:Y:S01]  /*51e0*/  SYNCS.PHASECHK.TRANS64.TRYWAIT P0, [R9+URZ], R4 ;  /* 0x00000004090075a7 */ /* 0x000e62000800017f */
[----:B------:R-:W-:-:S05]  /*51f0*/  VIADD R2, R7, 0x1 ;  /* 0x0000000107027836 */ /* 0x000fca0000000000 */
[----:B------:R-:W-:-:S04]  /*5200*/  ISETP.NE.AND P1, PT, R2, 0x2d, PT ;  /* 0x0000002d0200780c */ /* 0x000fc80003f25270 */
[----:B------:R-:W-:Y:S02]  /*5210*/  SEL R3, RZ, 0x1, P1 ;  /* 0x00000001ff037807 */ /* 0x000fe40000800000 */
[----:B------:R-:W-:Y:S02]  /*5220*/  SEL R7, R2, RZ, P1 ;  /* 0x000000ff02077207 */ /* 0x000fe40000800000 */
[----:B------:R-:W-:-:S03]  /*5230*/  LOP3.LUT R8, R8, R3, RZ, 0x3c, !PT ;  /* 0x0000000308087212 */ /* 0x000fc600078e3cff */
[----:B0-----:R-:W-:Y:S01]  /*5240*/  IMAD R6, R7, 0x8, R0 ;  /* 0x0000000807067824 */ /* 0x001fe200078e0200 */
[----:B------:R-:W-:Y:S01]  /*5250*/  SHF.L.U32 R5, R8, 0x1f, RZ ;  /* 0x0000001f08057819 */ /* 0x000fe200000006ff */
[----:B-1----:R-:W-:Y:S06]  /*5260*/  @!P0 BRA `(.L_x_92) ;  /* 0x0000001800748947 */ /* 0x002fec0003800000 */
.L_x_144:
        /* <DEDUP_REMOVED lines=9> */
.L_x_145:
        /* <DEDUP_REMOVED lines=9> */
.L_x_146:
        /* <DEDUP_REMOVED lines=9> */
.L_x_147:
        /* <DEDUP_REMOVED lines=9> */
.L_x_148:
        /* <DEDUP_REMOVED lines=9> */
.L_x_149:
        /* <DEDUP_REMOVED lines=9> */
.L_x_150:
        /* <DEDUP_REMOVED lines=9> */
.L_x_151:
        /* <DEDUP_REMOVED lines=9> */
.L_x_152:
        /* <DEDUP_REMOVED lines=9> */
.L_x_153:
        /* <DEDUP_REMOVED lines=9> */
.L_x_154:
        /* <DEDUP_REMOVED lines=9> */
.L_x_155:
        /* <DEDUP_REMOVED lines=9> */
.L_x_156:
        /* <DEDUP_REMOVED lines=9> */
.L_x_157:
        /* <DEDUP_REMOVED lines=9> */
.L_x_158:
        /* <DEDUP_REMOVED lines=9> */
.L_x_159:
        /* <DEDUP_REMOVED lines=9> */
.L_x_160:
        /* <DEDUP_REMOVED lines=9> */
.L_x_161:
        /* <DEDUP_REMOVED lines=9> */
.L_x_162:
        /* <DEDUP_REMOVED lines=9> */
.L_x_163:
        /* <DEDUP_REMOVED lines=9> */
.L_x_164:
        /* <DEDUP_REMOVED lines=9> */
.L_x_165:
        /* <DEDUP_REMOVED lines=9> */
.L_x_166:
        /* <DEDUP_REMOVED lines=9> */
.L_x_167:
        /* <DEDUP_REMOVED lines=9> */
.L_x_168:
        /* <DEDUP_REMOVED lines=9> */
.L_x_169:
        /* <DEDUP_REMOVED lines=9> */
.L_x_170:
        /* <DEDUP_REMOVED lines=9> */
.L_x_171:
        /* <DEDUP_REMOVED lines=9> */
.L_x_172:
        /* <DEDUP_REMOVED lines=9> */
.L_x_173:
        /* <DEDUP_REMOVED lines=9> */
.L_x_174:
        /* <DEDUP_REMOVED lines=9> */
.L_x_175:
        /* <DEDUP_REMOVED lines=9> */
.L_x_176:
        /* <DEDUP_REMOVED lines=9> */
.L_x_177:
        /* <DEDUP_REMOVED lines=9> */
.L_x_178:
        /* <DEDUP_REMOVED lines=9> */
.L_x_179:
        /* <DEDUP_REMOVED lines=9> */
.L_x_180:
        /* <DEDUP_REMOVED lines=9> */
.L_x_181:
[----:B------:R-:W1:Y:S01]  /*6740*/  SYNCS.PHASECHK.TRANS64.TRYWAIT P0, [R9+URZ], R4 ;  /* 0x00000004090075a7 */ /* 0x000e62000800017f */
[----:B------:R-:W-:-:S05]  /*6750*/  VIADD R2, R7, 0x1 ;  /* 0x0000000107027836 */ /* 0x000fca0000000000 */
[----:B------:R-:W-:-:S04]  /*6760*/  ISETP.NE.AND P1, PT, R2, 0x2d, PT ;  /* 0x0000002d0200780c */ /* 0x000fc80003f25270 */
[----:B------:R-:W-:Y:S02]  /*6770*/  SEL R3, RZ, 0x1, P1 ;  /* 0x00000001ff037807 */ /* 0x000fe40000800000 */
[----:B------:R-:W-:Y:S02]  /*6780*/  SEL R7, R2, RZ, P1 ;  /* 0x000000ff02077207 */ /* 0x000fe40000800000 */
[----:B------:R-:W-:-:S03]  /*6790*/  LOP3.LUT R8, R8, R3, RZ, 0x3c, !PT ;  /* 0x0000000308087212 */ /* 0x000fc600078e3cff */
[----:B------:R-:W-:Y:S01]  /*67a0*/  IMAD R10, R7, 0x8, R0 ;  /* 0x00000008070a7824 */ /* 0x000fe200078e0200 */
[----:B0-----:R-:W-:Y:S01]  /*67b0*/  SHF.L.U32 R5, R8, 0x1f, RZ ;  /* 0x0000001f08057819 */ /* 0x001fe200000006ff */
[----:B-1----:R-:W-:Y:S06]  /*67c0*/  @!P0 BRA `(.L_x_130) ;  /* 0x0000001000148947 */ /* 0x002fec0003800000 */
.L_x_182:
[----:B------:R-:W1:Y:S01]  /*67d0*/  SYNCS.PHASECHK.TRANS64.TRYWAIT P0, [R10+URZ], R5 ;  /* 0x000000050a0075a7 */ /* 0x000e62000800017f */
[----:B------:R-:W-:-:S05]  /*67e0*/  VIADD R2, R7, 0x1 ;  /* 0x0000000107027836 */ /* 0x000fca0000000000 */
[----:B------:R-:W-:-:S04]  /*67f0*/  ISETP.NE.AND P1, PT, R2, 0x2d, PT ;  /* 0x0000002d0200780c */ /* 0x000fc80003f25270 */
[----:B------:R-:W-:Y:S02]  /*6800*/  SEL R3, RZ, 0x1, P1 ;  /* 0x00000001ff037807 */ /* 0x000fe40000800000 */
[----:B------:R-:W-:Y:S02]  /*6810*/  SEL R7, R2, RZ, P1 ;  /* 0x000000ff02077207 */ /* 0x000fe40000800000 */
[----:B0-----:R-:W-:-:S03]  /*6820*/  LOP3.LUT R9, R8, R3, RZ, 0x3c, !PT ;  /* 0x0000000308097212 */ /* 0x001fc600078e3cff */
[----:B------:R-:W-:Y:S01]  /*6830*/  IMAD R11, R7, 0x8, R0 ;  /* 0x00000008070b7824 */ /* 0x000fe200078e0200 */
[----:B------:R-:W-:Y:S01]  /*6840*/  SHF.L.U32 R6, R9, 0x1f, RZ ;  /* 0x0000001f09067819 */ /* 0x000fe200000006ff */
[----:B-1----:R-:W-:Y:S06]  /*6850*/  @!P0 BRA `(.L_x_131) ;  /* 0x0000001000048947 */ /* 0x002fec0003800000 */
.L_x_183:
[----:B------:R-:W1:Y:S01]  /*6860*/  SYNCS.PHASECHK.TRANS64.TRYWAIT P0, [R11+URZ], R6 ;  /* 0x000000060b0075a7 */ /* 0x000e62000800017f */
[----:B------:R-:W-:-:S05]  /*6870*/  VIADD R2, R7, 0x1 ;  /* 0x0000000107027836 */ /* 0x000fca0000000000 */
[----:B------:R-:W-:-:S04]  /*6880*/  ISETP.NE.AND P1, PT, R2, 0x2d, PT ;  /* 0x0000002d0200780c */ /* 0x000fc80003f25270 */
[----:B------:R-:W-:Y:S02]  /*6890*/  SEL R4, RZ, 0x1, P1 ;  /* 0x00000001ff047807 */ /* 0x000fe40000800000 */
[----:B------:R-:W-:Y:S02]  /*68a0*/  SEL R3, R2, RZ, P1 ;  /* 0x000000ff02037207 */ /* 0x000fe40000800000 */
[----:B------:R-:W-:Y:S01]  /*68b0*/  LOP3.LUT R4, R9, R4, RZ, 0x3c, !PT ;  /* 0x0000000409047212 */ /* 0x000fe200078e3cff */
[----:B-1----:R-:W-:Y:S06]  /*68c0*/  @!P0 BRA `(.L_x_132) ;  /* 0x0000000c00fc8947 */ /* 0x002fec0003800000 */
.L_x_184:
[----:B------:R-:W-:Y:S01]  /*68d0*/  IMAD R3, R3, 0x8, R0 ;  /* 0x0000000803037824 */ /* 0x000fe200078e0200 */
[----:B------:R-:W-:-:S07]  /*68e0*/  SHF.L.U32 R0, R4, 0x1f, RZ ;  /* 0x0000001f04007819 */ /* 0x000fce00000006ff */
.L_x_133:
[----:B--2---:R2:W3:Y:S02]  /*68f0*/  SYNCS.PHASECHK.TRANS64.TRYWAIT P0, [R3+URZ], R0 ;  /* 0x00000000030075a7 */ /* 0x0044e4000800017f */
[----:B---3--:R-:W-:Y:S05]  /*6900*/  @!P0 NANOSLEEP.SYNCS 0x989680 ;  /* 0x009896800000895d */ /* 0x008fea0003900000 */
[----:B------:R-:W3:Y:S02]  /*6910*/  @!P0 SYNCS.PHASECHK.TRANS64 P0, [R3+URZ], R0 ;  /* 0x00000000030085a7 */ /* 0x000ee4000800007f */
[----:B---3--:R-:W-:Y:S05]  /*6920*/  @!P0 BRA `(.L_x_133) ;  /* 0xfffffffc00f08947 */ /* 0x008fea000383ffff */
.L_x_87:
[----:B------:R-:W-:Y:S05]  /*6930*/  BSYNC B0 ;  /* 0x0000000000007941 */ /* 0x000fea0003800000 */
.L_x_86:
[----:B------:R-:W-:Y:S05]  /*6940*/  EXIT ;  /* 0x000000000000794d */ /* 0x000fea0003800000 */
.L_x_22:
[----:B-1----:R1:W2:Y:S02]  /*6950*/  SYNCS.PHASECHK.TRANS64.TRYWAIT P1, [R3+URZ], R0 ;  /* 0x00000000030075a7 */ /* 0x0022a4000802017f */
[----:B--2---:R-:W-:Y:S05]  /*6960*/  @!P1 NANOSLEEP.SYNCS 0x989680 ;  /* 0x009896800000995d */ /* 0x004fea0003900000 */
[----:B------:R-:W2:Y:S02]  /*6970*/  @!P1 SYNCS.PHASECHK.TRANS64 P1, [R3+URZ], R0 ;  /* 0x00000000030095a7 */ /* 0x000ea4000802007f */
[----:B--2---:R-:W-:Y:S05]  /*6980*/  @!P1 BRA `(.L_x_22) ;  /* 0xfffffffc00f09947 */ /* 0x004fea000383ffff */
[----:B------:R-:W-:Y:S05]  /*6990*/  BRA `(.L_x_21) ;  /* 0xffffffb000d07947 */ /* 0x000fea000383ffff */
.L_x_27:
[----:B-1----:R-:W-:-:S04]  /*69a0*/  IMAD.U32 R5, RZ, RZ, UR4 ;  /* 0x00000004ff057e24 */ /* 0x002fc8000f8e00ff */
[----:B------:R1:W2:Y:S03]  /*69b0*/  SYNCS.PHASECHK.TRANS64.TRYWAIT P1, [R5+URZ], R4 ;  /* 0x00000004050075a7 */ /* 0x0002a6000802017f */
[----:B--2---:R-:W-:Y:S05]  /*69c0*/  @!P1 NANOSLEEP.SYNCS 0x989680 ;  /* 0x009896800000995d */ /* 0x004fea0003900000 */
[----:B------:R-:W2:Y:S02]  /*69d0*/  @!P1 SYNCS.PHASECHK.TRANS64 P1, [R5+URZ], R4 ;  /* 0x00000004050095a7 */ /* 0x000ea4000802007f */
[----:B--2---:R-:W-:Y:S05]  /*69e0*/  @!P1 BRA `(.L_x_27) ;  /* 0xfffffffc00ec9947 */ /* 0x004fea000383ffff */
[----:B------:R-:W-:Y:S05]  /*69f0*/  BRA `(.L_x_26) ;  /* 0xffffffb400347947 */ /* 0x000fea000383ffff */
.L_x_74:
[----:B------:R-:W-:Y:S01]  /*6a00*/  BSSY B1, `(.L_x_134) ;  /* 0x0000006000017945 */ /* 0x000fe20003800000 */
[----:B------:R-:W-:-:S07]  /*6a10*/  IMAD.MOV.U32 R15, RZ, RZ, -0x1 ;  /* 0xffffffffff0f7424 */ /* 0x000fce00078e00ff */
[----:B------:R-:W-:Y:S05]  /*6a20*/  WARPSYNC.COLLECTIVE R15, `(.L_x_135) ;  /* 0x000000000f0c7348 */ /* 0x000fea0003c00000 */
[----:B------:R-:W-:Y:S02]  /*6a30*/  ELECT P6, UR62, PT ;  /* 0x00000000003e782f */ /* 0x000fe400038c0000 */
[----:B------:R-:W-:Y:S01]  /*6a40*/  MOV R14, UR62 ;  /* 0x0000003e000e7c02 */ /* 0x000fe20008000f00 */
[----:B------:R-:W-:Y:S10]  /*6a50*/  ENDCOLLECTIVE ;  /* 0x000000000000791b */ /* 0x000ff40003800000 */
.L_x_135:
[----:B------:R-:W-:Y:S05]  /*6a60*/  BSYNC B1 ;  /* 0x0000000000017941 */ /* 0x000fea0003800000 */
.L_x_134:
[----:B------:R-:W-:Y:S05]  /*6a70*/  BRA `(.L_x_136) ;  /* 0xffffffd8006c7947 */ /* 0x000fea000383ffff */
.L_x_77:
[----:B-1----:R1:W2:Y:S02]  /*6a80*/  SYNCS.PHASECHK.TRANS64.TRYWAIT P0, [R24+URZ+0x168], R5 ;  /* 0x00016805180075a7 */ /* 0x0022a4000800017f */
[----:B--2---:R-:W-:Y:S05]  /*6a90*/  @!P0 NANOSLEEP.SYNCS 0x989680 ;  /* 0x009896800000895d */ /* 0x004fea0003900000 */
[----:B------:R-:W2:Y:S02]  /*6aa0*/  @!P0 SYNCS.PHASECHK.TRANS64 P0, [R24+URZ+0x168], R5 ;  /* 0x00016805180085a7 */ /* 0x000ea4000800007f */
[----:B--2---:R-:W-:Y:S05]  /*6ab0*/  @!P0 BRA `(.L_x_77) ;  /* 0xfffffffc00f08947 */ /* 0x004fea000383ffff */
[----:B------:R-:W-:Y:S05]  /*6ac0*/  BRA `(.L_x_137) ;  /* 0xffffffd800a47947 */ /* 0x000fea000383ffff */
.L_x_85:
[----:B------:R-:W-:Y:S01]  /*6ad0*/  BSSY B0, `(.L_x_138) ;  /* 0x0000006000007945 */ /* 0x000fe20003800000 */
[----:B------:R-:W-:-:S07]  /*6ae0*/  IMAD.MOV.U32 R15, RZ, RZ, -0x1 ;  /* 0xffffffffff0f7424 */ /* 0x000fce00078e00ff */
[----:B------:R-:W-:Y:S05]  /*6af0*/  WARPSYNC.COLLECTIVE R15, `(.L_x_139) ;  /* 0x000000000f0c7348 */ /* 0x000fea0003c00000 */
[----:B------:R-:W-:Y:S02]  /*6b00*/  ELECT P6, UR62, PT ;  /* 0x00000000003e782f */ /* 0x000fe400038c0000 */
[----:B------:R-:W-:Y:S01]  /*6b10*/  MOV R14, UR62 ;  /* 0x0000003e000e7c02 */ /* 0x000fe20008000f00 */
[----:B------:R-:W-:Y:S10]  /*6b20*/  ENDCOLLECTIVE ;  /* 0x000000000000791b */ /* 0x000ff40003800000 */
.L_x_139:
[----:B------:R-:W-:Y:S05]  /*6b30*/  BSYNC B0 ;  /* 0x0000000000007941 */ /* 0x000fea0003800000 */
.L_x_138:
[----:B------:R-:W-:Y:S05]  /*6b40*/  BRA `(.L_x_140) ;  /* 0xffffffe400087947 */ /* 0x000fea000383ffff */
.L_x_89:
[----:B0-----:R0:W1:Y:S02]  /*6b50*/  SYNCS.PHASECHK.TRANS64.TRYWAIT P0, [R5+URZ], R2 ;  /* 0x00000002050075a7 */ /* 0x001064000800017f */
[----:B-1----:R-:W-:Y:S05]  /*6b60*/  @!P0 NANOSLEEP.SYNCS 0x989680 ;  /* 0x009896800000895d */ /* 0x002fea0003900000 */
[----:B------:R-:W1:Y:S02]  /*6b70*/  @!P0 SYNCS.PHASECHK.TRANS64 P0, [R5+URZ], R2 ;  /* 0x00000002050085a7 */ /* 0x000e64000800007f */
[----:B-1----:R-:W-:Y:S05]  /*6b80*/  @!P0 BRA `(.L_x_89) ;  /* 0xfffffffc00f08947 */ /* 0x002fea000383ffff */
[----:B------:R-:W-:Y:S05]  /*6b90*/  BRA `(.L_x_141) ;  /* 0xffffffe400487947 */ /* 0x000fea000383ffff */
.L_x_90:
[----:B0-----:R0:W1:Y:S02]  /*6ba0*/  SYNCS.PHASECHK.TRANS64.TRYWAIT P0, [R7+URZ], R4 ;  /* 0x00000004070075a7 */ /* 0x001064000800017f */
[----:B-1----:R-:W-:Y:S05]  /*6bb0*/  @!P0 NANOSLEEP.SYNCS 0x989680 ;  /* 0x009896800000895d */ /* 0x002fea0003900000 */
[----:B------:R-:W1:Y:S02]  /*6bc0*/  @!P0 SYNCS.PHASECHK.TRANS64 P0, [R7+URZ], R4 ;  /* 0x00000004070085a7 */ /* 0x000e64000800007f */
[----:B-1----:R-:W-:Y:S05]  /*6bd0*/  @!P0 BRA `(.L_x_90) ;  /* 0xfffffffc00f08947 */ /* 0x002fea000383ffff */
[----:B------:R-:W-:Y:S05]  /*6be0*/  BRA `(.L_x_142) ;  /* 0xffffffe400587947 */ /* 0x000fea000383ffff */
.L_x_91:
[----:B0-----:R0:W1:Y:S02]  /*6bf0*/  SYNCS.PHASECHK.TRANS64.TRYWAIT P0, [R6+URZ], R5 ;  /* 0x00000005060075a7 */ /* 0x001064000800017f */
[----:B-1----:R-:W-:Y:S05]  /*6c00*/  @!P0 NANOSLEEP.SYNCS 0x989680 ;  /* 0x009896800000895d */ /* 0x002fea0003900000 */
[----:B------:R-:W1:Y:S02]  /*6c10*/  @!P0 SYNCS.PHASECHK.TRANS64 P0, [R6+URZ], R5 ;  /* 0x00000005060085a7 */ /* 0x000e64000800007f */
[----:B-1----:R-:W-:Y:S05]  /*6c20*/  @!P0 BRA `(.L_x_91) ;  /* 0xfffffffc00f08947 */ /* 0x002fea000383ffff */
[----:B------:R-:W-:Y:S05]  /*6c30*/  BRA `(.L_x_143) ;  /* 0xffffffe400687947 */ /* 0x000fea000383ffff */
.L_x_92:
[----:B0-----:R0:W1:Y:S02]  /*6c40*/  SYNCS.PHASECHK.TRANS64.TRYWAIT P0, [R9+URZ], R4 ;  /* 0x00000004090075a7 */ /* 0x001064000800017f */
[----:B-1----:R-:W-:Y:S05]  /*6c50*/  @!P0 NANOSLEEP.SYNCS 0x989680 ;  /* 0x009896800000895d */ /* 0x002fea0003900000 */
[----:B------:R-:W1:Y:S02]  /*6c60*/  @!P0 SYNCS.PHASECHK.TRANS64 P0, [R9+URZ], R4 ;  /* 0x00000004090085a7 */ /* 0x000e64000800007f */
[----:B-1----:R-:W-:Y:S05]  /*6c70*/  @!P0 BRA `(.L_x_92) ;  /* 0xfffffffc00f08947 */ /* 0x002fea000383ffff */
[----:B------:R-:W-:Y:S05]  /*6c80*/  BRA `(.L_x_144) ;  /* 0xffffffe400787947 */ /* 0x000fea000383ffff */
.L_x_93:
[----:B0-----:R0:W1:Y:S02]  /*6c90*/  SYNCS.PHASECHK.TRANS64.TRYWAIT P0, [R6+URZ], R5 ;  /* 0x00000005060075a7 */ /* 0x001064000800017f */
[----:B-1----:R-:W-:Y:S05]  /*6ca0*/  @!P0 NANOSLEEP.SYNCS 0x989680 ;  /* 0x009896800000895d */ /* 0x002fea0003900000 */
[----:B------:R-:W1:Y:S02]  /*6cb0*/  @!P0 SYNCS.PHASECHK.TRANS64 P0, [R6+URZ], R5 ;  /* 0x00000005060085a7 */ /* 0x000e64000800007f */
[----:B-1----:R-:W-:Y:S05]  /*6cc0*/  @!P0 BRA `(.L_x_93) ;  /* 0xfffffffc00f08947 */ /* 0x002fea000383ffff */
[----:B------:R-:W-:Y:S05]  /*6cd0*/  BRA `(.L_x_145) ;  /* 0xffffffe400887947 */ /* 0x000fea000383ffff */
.L_x_94:
[----:B0-----:R0:W1:Y:S02]  /*6ce0*/  SYNCS.PHASECHK.TRANS64.TRYWAIT P0, [R9+URZ], R4 ;  /* 0x00000004090075a7 */ /* 0x001064000800017f */
[----:B-1----:R-:W-:Y:S05]  /*6cf0*/  @!P0 NANOSLEEP.SYNCS 0x989680 ;  /* 0x009896800000895d */ /* 0x002fea0003900000 */
[----:B------:R-:W1:Y:S02]  /*6d00*/  @!P0 SYNCS.PHASECHK.TRANS64 P0, [R9+URZ], R4 ;  /* 0x00000004090085a7 */ /* 0x000e64000800007f */
[----:B-1----:R-:W-:Y:S05]  /*6d10*/  @!P0 BRA `(.L_x_94) ;  /* 0xfffffffc00f08947 */ /* 0x002fea000383ffff */
[----:B------:R-:W-:Y:S05]  /*6d20*/  BRA `(.L_x_146) ;  /* 0xffffffe400987947 */ /* 0x000fea000383ffff */
.L_x_95:
[----:B0-----:R0:W1:Y:S02]  /*6d30*/  SYNCS.PHASECHK.TRANS64.TRYWAIT P0, [R6+URZ], R5 ;  /* 0x00000005060075a7 */ /* 0x001064000800017f */
[----:B-1----:R-:W-:Y:S05]  /*6d40*/  @!P0 NANOSLEEP.SYNCS 0x989680 ;  /* 0x009896800000895d */ /* 0x002fea0003900000 */
[----:B------:R-:W1:Y:S02]  /*6d50*/  @!P0 SYNCS.PHASECHK.TRANS64 P0, [R6+URZ], R5 ;  /* 0x00000005060085a7 */ /* 0x000e64000800007f */
[----:B-1----:R-:W-:Y:S05]  /*6d60*/  @!P0 BRA `(.L_x_95) ;  /* 0xfffffffc00f08947 */ /* 0x002fea000383ffff */
[----:B------:R-:W-:Y:S05]  /*6d70*/  BRA `(.L_x_147) ;  /* 0xffffffe400a87947 */ /* 0x000fea000383ffff */
.L_x_96:
[----:B0-----:R0:W1:Y:S02]  /*6d80*/  SYNCS.PHASECHK.TRANS64.TRYWAIT P0, [R9+URZ], R4 ;  /* 0x00000004090075a7 */ /* 0x001064000800017f */
[----:B-1----:R-:W-:Y:S05]  /*6d90*/  @!P0 NANOSLEEP.SYNCS 0x989680 ;  /* 0x009896800000895d */ /* 0x002fea0003900000 */
[----:B------:R-:W1:Y:S02]  /*6da0*/  @!P0 SYNCS.PHASECHK.TRANS64 P0, [R9+URZ], R4 ;  /* 0x00000004090085a7 */ /* 0x000e64000800007f */
[----:B-1----:R-:W-:Y:S05]  /*6db0*/  @!P0 BRA `(.L_x_96) ;  /* 0xfffffffc00f08947 */ /* 0x002fea000383ffff */
[----:B------:R-:W-:Y:S05]  /*6dc0*/  BRA `(.L_x_148) ;  /* 0xffffffe400b87947 */ /* 0x000fea000383ffff */
.L_x_97:
[----:B0-----:R0:W1:Y:S02]  /*6dd0*/  SYNCS.PHASECHK.TRANS64.TRYWAIT P0, [R6+URZ], R5 ;  /* 0x00000005060075a7 */ /* 0x001064000800017f */
[----:B-1----:R-:W-:Y:S05]  /*6de0*/  @!P0 NANOSLEEP.SYNCS 0x989680 ;  /* 0x009896800000895d */ /* 0x002fea0003900000 */
[----:B------:R-:W1:Y:S02]  /*6df0*/  @!P0 SYNCS.PHASECHK.TRANS64 P0, [R6+URZ], R5 ;  /* 0x00000005060085a7 */ /* 0x000e64000800007f */
[----:B-1----:R-:W-:Y:S05]  /*6e00*/  @!P0 BRA `(.L_x_97) ;  /* 0xfffffffc00f08947 */ /* 0x002fea000383ffff */
[----:B------:R-:W-:Y:S05]  /*6e10*/  BRA `(.L_x_149) ;  /* 0xffffffe400c87947 */ /* 0x000fea000383ffff */
.L_x_98:
[----:B0-----:R0:W1:Y:S02]  /*6e20*/  SYNCS.PHASECHK.TRANS64.TRYWAIT P0, [R9+URZ], R4 ;  /* 0x00000004090075a7 */ /* 0x001064000800017f */
[----:B-1----:R-:W-:Y:S05]  /*6e30*/  @!P0 NANOSLEEP.SYNCS 0x989680 ;  /* 0x009896800000895d */ /* 0x002fea0003900000 */
[----:B------:R-:W1:Y:S02]  /*6e40*/  @!P0 SYNCS.PHASECHK.TRANS64 P0, [R9+URZ], R4 ;  /* 0x00000004090085a7 */ /* 0x000e64000800007f */
[----:B-1----:R-:W-:Y:S05]  /*6e50*/  @!P0 BRA `(.L_x_98) ;  /* 0xfffffffc00f08947 */ /* 0x002fea000383ffff */
[----:B------:R-:W-:Y:S05]  /*6e60*/  BRA `(.L_x_150) ;  /* 0xffffffe400d87947 */ /* 0x000fea000383ffff */
.L_x_99:
[----:B0-----:R0:W1:Y:S02]  /*6e70*/  SYNCS.PHASECHK.TRANS64.TRYWAIT P0, [R6+URZ], R5 ;  /* 0x00000005060075a7 */ /* 0x001064000800017f */
[----:B-1----:R-:W-:Y:S05]  /*6e80*/  @!P0 NANOSLEEP.SYNCS 0x989680 ;  /* 0x009896800000895d */ /* 0x002fea0003900000 */
[----:B------:R-:W1:Y:S02]  /*6e90*/  @!P0 SYNCS.PHASECHK.TRANS64 P0, [R6+URZ], R5 ;  /* 0x00000005060085a7 */ /* 0x000e64000800007f */
[----:B-1----:R-:W-:Y:S05]  /*6ea0*/  @!P0 BRA `(.L_x_99) ;  /* 0xfffffffc00f08947 */ /* 0x002fea000383ffff */
[----:B------:R-:W-:Y:S05]  /*6eb0*/  BRA `(.L_x_151) ;  /* 0xffffffe400e87947 */ /* 0x000fea000383ffff */
.L_x_100:
[----:B0-----:R0:W1:Y:S02]  /*6ec0*/  SYNCS.PHASECHK.TRANS64.TRYWAIT P0, [R9+URZ], R4 ;  /* 0x00000004090075a7 */ /* 0x001064000800017f */
[----:B-1----:R-:W-:Y:S05]  /*6ed0*/  @!P0 NANOSLEEP.SYNCS 0x989680 ;  /* 0x009896800000895d */ /* 0x002fea0003900000 */
[----:B------:R-:W1:Y:S02]  /*6ee0*/  @!P0 SYNCS.PHASECHK.TRANS64 P0, [R9+URZ], R4 ;  /* 0x00000004090085a7 */ /* 0x000e64000800007f */
[----:B-1----:R-:W-:Y:S05]  /*6ef0*/  @!P0 BRA `(.L_x_100) ;  /* 0xfffffffc00f08947 */ /* 0x002fea000383ffff */
[----:B------:R-:W-:Y:S05]  /*6f00*/  BRA `(.L_x_152) ;  /* 0xffffffe400f87947 */ /* 0x000fea000383ffff */
.L_x_101:
[----:B0-----:R0:W1:Y:S02]  /*6f10*/  SYNCS.PHASECHK.TRANS64.TRYWAIT P0, [R6+URZ], R5 ;  /* 0x00000005060075a7 */ /* 0x001064000800017f */
[----:B-1----:R-:W-:Y:S05]  /*6f20*/  @!P0 NANOSLEEP.SYNCS 0x989680 ;  /* 0x009896800000895d */ /* 0x002fea0003900000 */
[----:B------:R-:W1:Y:S02]  /*6f30*/  @!P0 SYNCS.PHASECHK.TRANS64 P0, [R6+URZ], R5 ;  /* 0x00000005060085a7 */ /* 0x000e64000800007f */
[----:B-1----:R-:W-:Y:S05]  /*6f40*/  @!P0 BRA `(.L_x_101) ;  /* 0xfffffffc00f08947 */ /* 0x002fea000383ffff */
[----:B------:R-:W-:Y:S05]  /*6f50*/  BRA `(.L_x_153) ;  /* 0xffffffe800087947 */ /* 0x000fea000383ffff */
.L_x_102:
[----:B0-----:R0:W1:Y:S02]  /*6f60*/  SYNCS.PHASECHK.TRANS64.TRYWAIT P0, [R9+URZ], R4 ;  /* 0x00000004090075a7 */ /* 0x001064000800017f */
[----:B-1----:R-:W-:Y:S05]  /*6f70*/  @!P0 NANOSLEEP.SYNCS 0x989680 ;  /* 0x009896800000895d */ /* 0x002fea0003900000 */
[----:B------:R-:W1:Y:S02]  /*6f80*/  @!P0 SYNCS.PHASECHK.TRANS64 P0, [R9+URZ], R4 ;  /* 0x00000004090085a7 */ /* 0x000e64000800007f */
[----:B-1----:R-:W-:Y:S05]  /*6f90*/  @!P0 BRA `(.L_x_102) ;  /* 0xfffffffc00f08947 */ /* 0x002fea000383ffff */
[----:B------:R-:W-:Y:S05]  /*6fa0*/  BRA `(.L_x_154) ;  /* 0xffffffe800187947 */ /* 0x000fea000383ffff */
.L_x_103:
[----:B0-----:R0:W1:Y:S02]  /*6fb0*/  SYNCS.PHASECHK.TRANS64.TRYWAIT P0, [R6+URZ], R5 ;  /* 0x00000005060075a7 */ /* 0x001064000800017f */
[----:B-1----:R-:W-:Y:S05]  /*6fc0*/  @!P0 NANOSLEEP.SYNCS 0x989680 ;  /* 0x009896800000895d */ /* 0x002fea0003900000 */
[----:B------:R-:W1:Y:S02]  /*6fd0*/  @!P0 SYNCS.PHASECHK.TRANS64 P0, [R6+URZ], R5 ;  /* 0x00000005060085a7 */ /* 0x000e64000800007f */
[----:B-1----:R-:W-:Y:S05]  /*6fe0*/  @!P0 BRA `(.L_x_103) ;  /* 0xfffffffc00f08947 */ /* 0x002fea000383ffff */
[----:B------:R-:W-:Y:S05]  /*6ff0*/  BRA `(.L_x_155) ;  /* 0xffffffe800287947 */ /* 0x000fea000383ffff */
.L_x_104:
[----:B0-----:R0:W1:Y:S02]  /*7000*/  SYNCS.PHASECHK.TRANS64.TRYWAIT P0, [R9+URZ], R4 ;  /* 0x00000004090075a7 */ /* 0x001064000800017f */
[----:B-1----:R-:W-:Y:S05]  /*7010*/  @!P0 NANOSLEEP.SYNCS 0x989680 ;  /* 0x009896800000895d */ /* 0x002fea0003900000 */
[----:B------:R-:W1:Y:S02]  /*7020*/  @!P0 SYNCS.PHASECHK.TRANS64 P0, [R9+URZ], R4 ;  /* 0x00000004090085a7 */ /* 0x000e64000800007f */
[----:B-1----:R-:W-:Y:S05]  /*7030*/  @!P0 BRA `(.L_x_104) ;  /* 0xfffffffc00f08947 */ /* 0x002fea000383ffff */
[----:B------:R-:W-:Y:S05]  /*7040*/  BRA `(.L_x_156) ;  /* 0xffffffe800387947 */ /* 0x000fea000383ffff */
.L_x_105:
[----:B0-----:R0:W1:Y:S02]  /*7050*/  SYNCS.PHASECHK.TRANS64.TRYWAIT P0, [R6+URZ], R5 ;  /* 0x00000005060075a7 */ /* 0x001064000800017f */
[----:B-1----:R-:W-:Y:S05]  /*7060*/  @!P0 NANOSLEEP.SYNCS 0x989680 ;  /* 0x009896800000895d */ /* 0x002fea0003900000 */
[----:B------:R-:W1:Y:S02]  /*7070*/  @!P0 SYNCS.PHASECHK.TRANS64 P0, [R6+URZ], R5 ;  /* 0x00000005060085a7 */ /* 0x000e64000800007f */
[----:B-1----:R-:W-:Y:S05]  /*7080*/  @!P0 BRA `(.L_x_105) ;  /* 0xfffffffc00f08947 */ /* 0x002fea000383ffff */
[----:B------:R-:W-:Y:S05]  /*7090*/  BRA `(.L_x_157) ;  /* 0xffffffe800487947 */ /* 0x000fea000383ffff */
.L_x_106:
[----:B0-----:R0:W1:Y:S02]  /*70a0*/  SYNCS.PHASECHK.TRANS64.TRYWAIT P0, [R9+URZ], R4 ;  /* 0x00000004090075a7 */ /* 0x001064000800017f */
[----:B-1----:R-:W-:Y:S05]  /*70b0*/  @!P0 NANOSLEEP.SYNCS 0x989680 ;  /* 0x009896800000895d */ /* 0x002fea0003900000 */
[----:B------:R-:W1:Y:S02]  /*70c0*/  @!P0 SYNCS.PHASECHK.TRANS64 P0, [R9+URZ], R4 ;  /* 0x00000004090085a7 */ /* 0x000e64000800007f */
[----:B-1----:R-:W-:Y:S05]  /*70d0*/  @!P0 BRA `(.L_x_106) ;  /* 0xfffffffc00f08947 */ /* 0x002fea000383ffff */
[----:B------:R-:W-:Y:S05]  /*70e0*/  BRA `(.L_x_158) ;  /* 0xffffffe800587947 */ /* 0x000fea000383ffff */
.L_x_107:
[----:B0-----:R0:W1:Y:S02]  /*70f0*/  SYNCS.PHASECHK.TRANS64.TRYWAIT P0, [R6+URZ], R5 ;  /* 0x00000005060075a7 */ /* 0x001064000800017f */
[----:B-1----:R-:W-:Y:S05]  /*7100*/  @!P0 NANOSLEEP.SYNCS 0x989680 ;  /* 0x009896800000895d */ /* 0x002fea0003900000 */
[----:B------:R-:W1:Y:S02]  /*7110*/  @!P0 SYNCS.PHASECHK.TRANS64 P0, [R6+URZ], R5 ;  /* 0x00000005060085a7 */ /* 0x000e64000800007f */
[----:B-1----:R-:W-:Y:S05]  /*7120*/  @!P0 BRA `(.L_x_107) ;  /* 0xfffffffc00f08947 */ /* 0x002fea000383ffff */
[----:B------:R-:W-:Y:S05]  /*7130*/  BRA `(.L_x_159) ;  /* 0xffffffe800687947 */ /* 0x000fea000383ffff */
.L_x_108:
[----:B0-----:R0:W1:Y:S02]  /*7140*/  SYNCS.PHASECHK.TRANS64.TRYWAIT P0, [R9+URZ], R4 ;  /* 0x00000004090075a7 */ /* 0x001064000800017f */
[----:B-1----:R-:W-:Y:S05]  /*7150*/  @!P0 NANOSLEEP.SYNCS 0x989680 ;  /* 0x009896800000895d */ /* 0x002fea0003900000 */
[----:B------:R-:W1:Y:S02]  /*7160*/  @!P0 SYNCS.PHASECHK.TRANS64 P0, [R9+URZ], R4 ;  /* 0x00000004090085a7 */ /* 0x000e64000800007f */
[----:B-1----:R-:W-:Y:S05]  /*7170*/  @!P0 BRA `(.L_x_108) ;  /* 0xfffffffc00f08947 */ /* 0x002fea000383ffff */
[----:B------:R-:W-:Y:S05]  /*7180*/  BRA `(.L_x_160) ;  /* 0xffffffe800787947 */ /* 0x000fea000383ffff */
.L_x_109:
[----:B0-----:R0:W1:Y:S02]  /*7190*/  SYNCS.PHASECHK.TRANS64.TRYWAIT P0, [R6+URZ], R5 ;  /* 0x00000005060075a7 */ /* 0x001064000800017f */
[----:B-1----:R-:W-:Y:S05]  /*71a0*/  @!P0 NANOSLEEP.SYNCS 0x989680 ;  /* 0x009896800000895d */ /* 0x002fea0003900000 */
[----:B------:R-:W1:Y:S02]  /*71b0*/  @!P0 SYNCS.PHASECHK.TRANS64 P0, [R6+URZ], R5 ;  /* 0x00000005060085a7 */ /* 0x000e64000800007f */
[----:B-1----:R-:W-:Y:S05]  /*71c0*/  @!P0 BRA `(.L_x_109) ;  /* 0xfffffffc00f08947 */ /* 0x002fea000383ffff */
[----:B------:R-:W-:Y:S05]  /*71d0*/  BRA `(.L_x_161) ;  /* 0xffffffe800887947 */ /* 0x000fea000383ffff */
.L_x_110:
[----:B0-----:R0:W1:Y:S02]  /*71e0*/  SYNCS.PHASECHK.TRANS64.TRYWAIT P0, [R9+URZ], R4 ;  /* 0x00000004090075a7 */ /* 0x001064000800017f */
[----:B-1----:R-:W-:Y:S05]  /*71f0*/  @!P0 NANOSLEEP.SYNCS 0x989680 ;  /* 0x009896800000895d */ /* 0x002fea0003900000 */
[----:B------:R-:W1:Y:S02]  /*7200*/  @!P0 SYNCS.PHASECHK.TRANS64 P0, [R9+URZ], R4 ;  /* 0x00000004090085a7 */ /* 0x000e64000800007f */
[----:B-1----:R-:W-:Y:S05]  /*7210*/  @!P0 BRA `(.L_x_110) ;  /* 0xfffffffc00f08947 */ /* 0x002fea000383ffff */
[----:B------:R-:W-:Y:S05]  /*7220*/  BRA `(.L_x_162) ;  /* 0xffffffe800987947 */ /* 0x000fea000383ffff */
.L_x_111:
[----:B0-----:R0:W1:Y:S02]  /*7230*/  SYNCS.PHASECHK.TRANS64.TRYWAIT P0, [R6+URZ], R5 ;  /* 0x00000005060075a7 */ /* 0x001064000800017f */
[----:B-1----:R-:W-:Y:S05]  /*7240*/  @!P0 NANOSLEEP.SYNCS 0x989680 ;  /* 0x009896800000895d */ /* 0x002fea0003900000 */
[----:B------:R-:W1:Y:S02]  /*7250*/  @!P0 SYNCS.PHASECHK.TRANS64 P0, [R6+URZ], R5 ;  /* 0x00000005060085a7 */ /* 0x000e64000800007f */
[----:B-1----:R-:W-:Y:S05]  /*7260*/  @!P0 BRA `(.L_x_111) ;  /* 0xfffffffc00f08947 */ /* 0x002fea000383ffff */
[----:B------:R-:W-:Y:S05]  /*7270*/  BRA `(.L_x_163) ;  /* 0xffffffe800a87947 */ /* 0x000fea000383ffff */
.L_x_112:
[----:B0-----:R0:W1:Y:S02]  /*7280*/  SYNCS.PHASECHK.TRANS64.TRYWAIT P0, [R9+URZ], R4 ;  /* 0x00000004090075a7 */ /* 0x001064000800017f */
[----:B-1----:R-:W-:Y:S05]  /*7290*/  @!P0 NANOSLEEP.SYNCS 0x989680 ;  /* 0x009896800000895d */ /* 0x002fea0003900000 */
[----:B------:R-:W1:Y:S02]  /*72a0*/  @!P0 SYNCS.PHASECHK.TRANS64 P0, [R9+URZ], R4 ;  /* 0x00000004090085a7 */ /* 0x000e64000800007f */
[----:B-1----:R-:W-:Y:S05]  /*72b0*/  @!P0 BRA `(.L_x_112) ;  /* 0xfffffffc00f08947 */ /* 0x002fea000383ffff */
[----:B------:R-:W-:Y:S05]  /*72c0*/  BRA `(.L_x_164) ;  /* 0xffffffe800b87947 */ /* 0x000fea000383ffff */
.L_x_113:
[----:B0-----:R0:W1:Y:S02]  /*72d0*/  SYNCS.PHASECHK.TRANS64.TRYWAIT P0, [R6+URZ], R5 ;  /* 0x00000005060075a7 */ /* 0x001064000800017f */
[----:B-1----:R-:W-:Y:S05]  /*72e0*/  @!P0 NANOSLEEP.SYNCS 0x989680 ;  /* 0x009896800000895d */ /* 0x002fea0003900000 */
[----:B------:R-:W1:Y:S02]  /*72f0*/  @!P0 SYNCS.PHASECHK.TRANS64 P0, [R6+URZ], R5 ;  /* 0x00000005060085a7 */ /* 0x000e64000800007f */
[----:B-1----:R-:W-:Y:S05]  /*7300*/  @!P0 BRA `(.L_x_113) ;  /* 0xfffffffc00f08947 */ /* 0x002fea000383ffff */
[----:B------:R-:W-:Y:S05]  /*7310*/  BRA `(.L_x_165) ;  /* 0xffffffe800c87947 */ /* 0x000fea000383ffff */
.L_x_114:
[----:B0-----:R0:W1:Y:S02]  /*7320*/  SYNCS.PHASECHK.TRANS64.TRYWAIT P0, [R9+URZ], R4 ;  /* 0x00000004090075a7 */ /* 0x001064000800017f */
[----:B-1----:R-:W-:Y:S05]  /*7330*/  @!P0 NANOSLEEP.SYNCS 0x989680 ;  /* 0x009896800000895d */ /* 0x002fea0003900000 */
[----:B------:R-:W1:Y:S02]  /*7340*/  @!P0 SYNCS.PHASECHK.TRANS64 P0, [R9+URZ], R4 ;  /* 0x00000004090085a7 */ /* 0x000e64000800007f */
[----:B-1----:R-:W-:Y:S05]  /*7350*/  @!P0 BRA `(.L_x_114) ;  /* 0xfffffffc00f08947 */ /* 0x002fea000383ffff */
[----:B------:R-:W-:Y:S05]  /*7360*/  BRA `(.L_x_166) ;  /* 0xffffffe800d87947 */ /* 0x000fea000383ffff */
.L_x_115:
[----:B0-----:R0:W1:Y:S02]  /*7370*/  SYNCS.PHASECHK.TRANS64.TRYWAIT P0, [R6+URZ], R5 ;  /* 0x00000005060075a7 */ /* 0x001064000800017f */
[----:B-1----:R-:W-:Y:S05]  /*7380*/  @!P0 NANOSLEEP.SYNCS 0x989680 ;  /* 0x009896800000895d */ /* 0x002fea0003900000 */
[----:B------:R-:W1:Y:S02]  /*7390*/  @!P0 SYNCS.PHASECHK.TRANS64 P0, [R6+URZ], R5 ;  /* 0x00000005060085a7 */ /* 0x000e64000800007f */
[----:B-1----:R-:W-:Y:S05]  /*73a0*/  @!P0 BRA `(.L_x_115) ;  /* 0xfffffffc00f08947 */ /* 0x002fea000383ffff */
[----:B------:R-:W-:Y:S05]  /*73b0*/  BRA `(.L_x_167) ;  /* 0xffffffe800e87947 */ /* 0x000fea000383ffff */
.L_x_116:
[----:B0-----:R0:W1:Y:S02]  /*73c0*/  SYNCS.PHASECHK.TRANS64.TRYWAIT P0, [R9+URZ], R4 ;  /* 0x00000004090075a7 */ /* 0x001064000800017f */
[----:B-1----:R-:W-:Y:S05]  /*73d0*/  @!P0 NANOSLEEP.SYNCS 0x989680 ;  /* 0x009896800000895d */ /* 0x002fea0003900000 */
[----:B------:R-:W1:Y:S02]  /*73e0*/  @!P0 SYNCS.PHASECHK.TRANS64 P0, [R9+URZ], R4 ;  /* 0x00000004090085a7 */ /* 0x000e64000800007f */
[----:B-1----:R-:W-:Y:S05]  /*73f0*/  @!P0 BRA `(.L_x_116) ;  /* 0xfffffffc00f08947 */ /* 0x002fea000383ffff */
[----:B------:R-:W-:Y:S05]  /*7400*/  BRA `(.L_x_168) ;  /* 0xffffffe800f87947 */ /* 0x000fea000383ffff */
.L_x_117:
[----:B0-----:R0:W1:Y:S02]  /*7410*/  SYNCS.PHASECHK.TRANS64.TRYWAIT P0, [R6+URZ], R5 ;  /* 0x00000005060075a7 */ /* 0x001064000800017f */
[----:B-1----:R-:W-:Y:S05]  /*7420*/  @!P0 NANOSLEEP.SYNCS 0x989680 ;  /* 0x009896800000895d */ /* 0x002fea0003900000 */
[----:B------:R-:W1:Y:S02]  /*7430*/  @!P0 SYNCS.PHASECHK.TRANS64 P0, [R6+URZ], R5 ;  /* 0x00000005060085a7 */ /* 0x000e64000800007f */
[----:B-1----:R-:W-:Y:S05]  /*7440*/  @!P0 BRA `(.L_x_117) ;  /* 0xfffffffc00f08947 */ /* 0x002fea000383ffff */
[----:B------:R-:W-:Y:S05]  /*7450*/  BRA `(.L_x_169) ;  /* 0xffffffec00087947 */ /* 0x000fea000383ffff */
.L_x_118:
[----:B0-----:R0:W1:Y:S02]  /*7460*/  SYNCS.PHASECHK.TRANS64.TRYWAIT P0, [R9+URZ], R4 ;  /* 0x00000004090075a7 */ /* 0x001064000800017f */
[----:B-1----:R-:W-:Y:S05]  /*7470*/  @!P0 NANOSLEEP.SYNCS 0x989680 ;  /* 0x009896800000895d */ /* 0x002fea0003900000 */
[----:B------:R-:W1:Y:S02]  /*7480*/  @!P0 SYNCS.PHASECHK.TRANS64 P0, [R9+URZ], R4 ;  /* 0x00000004090085a7 */ /* 0x000e64000800007f */
[----:B-1----:R-:W-:Y:S05]  /*7490*/  @!P0 BRA `(.L_x_118) ;  /* 0xfffffffc00f08947 */ /* 0x002fea000383ffff */
[----:B------:R-:W-:Y:S05]  /*74a0*/  BRA `(.L_x_170) ;  /* 0xffffffec00187947 */ /* 0x000fea000383ffff */
.L_x_119:
[----:B0-----:R0:W1:Y:S02]  /*74b0*/  SYNCS.PHASECHK.TRANS64.TRYWAIT P0, [R6+URZ], R5 ;  /* 0x00000005060075a7 */ /* 0x001064000800017f */
[----:B-1----:R-:W-:Y:S05]  /*74c0*/  @!P0 NANOSLEEP.SYNCS 0x989680 ;  /* 0x009896800000895d */ /* 0x002fea0003900000 */
[----:B------:R-:W1:Y:S02]  /*74d0*/  @!P0 SYNCS.PHASECHK.TRANS64 P0, [R6+URZ], R5 ;  /* 0x00000005060085a7 */ /* 0x000e64000800007f */
[----:B-1----:R-:W-:Y:S05]  /*74e0*/  @!P0 BRA `(.L_x_119) ;  /* 0xfffffffc00f08947 */ /* 0x002fea000383ffff */
[----:B------:R-:W-:Y:S05]  /*74f0*/  BRA `(.L_x_171) ;  /* 0xffffffec00287947 */ /* 0x000fea000383ffff */
.L_x_120:
[----:B0-----:R0:W1:Y:S02]  /*7500*/  SYNCS.PHASECHK.TRANS64.TRYWAIT P0, [R9+URZ], R4 ;  /* 0x00000004090075a7 */ /* 0x001064000800017f */
[----:B-1----:R-:W-:Y:S05]  /*7510*/  @!P0 NANOSLEEP.SYNCS 0x989680 ;  /* 0x009896800000895d */ /* 0x002fea0003900000 */
[----:B------:R-:W1:Y:S02]  /*7520*/  @!P0 SYNCS.PHASECHK.TRANS64 P0, [R9+URZ], R4 ;  /* 0x00000004090085a7 */ /* 0x000e64000800007f */
[----:B-1----:R-:W-:Y:S05]  /*7530*/  @!P0 BRA `(.L_x_120) ;  /* 0xfffffffc00f08947 */ /* 0x002fea000383ffff */
[----:B------:R-:W-:Y:S05]  /*7540*/  BRA `(.L_x_172) ;  /* 0xffffffec00387947 */ /* 0x000fea000383ffff */
.L_x_121:
[----:B0-----:R0:W1:Y:S02]  /*7550*/  SYNCS.PHASECHK.TRANS64.TRYWAIT P0, [R6+URZ], R5 ;  /* 0x00000005060075a7 */ /* 0x001064000800017f */
[----:B-1----:R-:W-:Y:S05]  /*7560*/  @!P0 NANOSLEEP.SYNCS 0x989680 ;  /* 0x009896800000895d */ /* 0x002fea0003900000 */
[----:B------:R-:W1:Y:S02]  /*7570*/  @!P0 SYNCS.PHASECHK.TRANS64 P0, [R6+URZ], R5 ;  /* 0x00000005060085a7 */ /* 0x000e64000800007f */
[----:B-1----:R-:W-:Y:S05]  /*7580*/  @!P0 BRA `(.L_x_121) ;  /* 0xfffffffc00f08947 */ /* 0x002fea000383ffff */
[----:B------:R-:W-:Y:S05]  /*7590*/  BRA `(.L_x_173) ;  /* 0xffffffec00487947 */ /* 0x000fea000383ffff */
.L_x_122:
[----:B0-----:R0:W1:Y:S02]  /*75a0*/  SYNCS.PHASECHK.TRANS64.TRYWAIT P0, [R9+URZ], R4 ;  /* 0x00000004090075a7 */ /* 0x001064000800017f */
[----:B-1----:R-:W-:Y:S05]  /*75b0*/  @!P0 NANOSLEEP.SYNCS 0x989680 ;  /* 0x009896800000895d */ /* 0x002fea0003900000 */
[----:B------:R-:W1:Y:S02]  /*75c0*/  @!P0 SYNCS.PHASECHK.TRANS64 P0, [R9+URZ], R4 ;  /* 0x00000004090085a7 */ /* 0x000e64000800007f */
[----:B-1----:R-:W-:Y:S05]  /*75d0*/  @!P0 BRA `(.L_x_122) ;  /* 0xfffffffc00f08947 */ /* 0x002fea000383ffff */
[----:B------:R-:W-:Y:S05]  /*75e0*/  BRA `(.L_x_174) ;  /* 0xffffffec00587947 */ /* 0x000fea000383ffff */
.L_x_123:
[----:B0-----:R0:W1:Y:S02]  /*75f0*/  SYNCS.PHASECHK.TRANS64.TRYWAIT P0, [R6+URZ], R5 ;  /* 0x00000005060075a7 */ /* 0x001064000800017f */
[----:B-1----:R-:W-:Y:S05]  /*7600*/  @!P0 NANOSLEEP.SYNCS 0x989680 ;  /* 0x009896800000895d */ /* 0x002fea0003900000 */
[----:B------:R-:W1:Y:S02]  /*7610*/  @!P0 SYNCS.PHASECHK.TRANS64 P0, [R6+URZ], R5 ;  /* 0x00000005060085a7 */ /* 0x000e64000800007f */
[----:B-1----:R-:W-:Y:S05]  /*7620*/  @!P0 BRA `(.L_x_123) ;  /* 0xfffffffc00f08947 */ /* 0x002fea000383ffff */
[----:B------:R-:W-:Y:S05]  /*7630*/  BRA `(.L_x_175) ;  /* 0xffffffec00687947 */ /* 0x000fea000383ffff */
.L_x_124:
[----:B0-----:R0:W1:Y:S02]  /*7640*/  SYNCS.PHASECHK.TRANS64.TRYWAIT P0, [R9+URZ], R4 ;  /* 0x00000004090075a7 */ /* 0x001064000800017f */
[----:B-1----:R-:W-:Y:S05]  /*7650*/  @!P0 NANOSLEEP.SYNCS 0x989680 ;  /* 0x009896800000895d */ /* 0x002fea0003900000 */
[----:B------:R-:W1:Y:S02]  /*7660*/  @!P0 SYNCS.PHASECHK.TRANS64 P0, [R9+URZ], R4 ;  /* 0x00000004090085a7 */ /* 0x000e64000800007f */
[----:B-1----:R-:W-:Y:S05]  /*7670*/  @!P0 BRA `(.L_x_124) ;  /* 0xfffffffc00f08947 */ /* 0x002fea000383ffff */
[----:B------:R-:W-:Y:S05]  /*7680*/  BRA `(.L_x_176) ;  /* 0xffffffec00787947 */ /* 0x000fea000383ffff */
.L_x_125:
[----:B0-----:R0:W1:Y:S02]  /*7690*/  SYNCS.PHASECHK.TRANS64.TRYWAIT P0, [R6+URZ], R5 ;  /* 0x00000005060075a7 */ /* 0x001064000800017f */
[----:B-1----:R-:W-:Y:S05]  /*76a0*/  @!P0 NANOSLEEP.SYNCS 0x989680 ;  /* 0x009896800000895d */ /* 0x002fea0003900000 */
[----:B------:R-:W1:Y:S02]  /*76b0*/  @!P0 SYNCS.PHASECHK.TRANS64 P0, [R6+URZ], R5 ;  /* 0x00000005060085a7 */ /* 0x000e64000800007f */
[----:B-1----:R-:W-:Y:S05]  /*76c0*/  @!P0 BRA `(.L_x_125) ;  /* 0xfffffffc00f08947 */ /* 0x002fea000383ffff */
[----:B------:R-:W-:Y:S05]  /*76d0*/  BRA `(.L_x_177) ;  /* 0xffffffec00887947 */ /* 0x000fea000383ffff */
.L_x_126:
[----:B0-----:R0:W1:Y:S02]  /*76e0*/  SYNCS.PHASECHK.TRANS64.TRYWAIT P0, [R9+URZ], R4 ;  /* 0x00000004090075a7 */ /* 0x001064000800017f */
[----:B-1----:R-:W-:Y:S05]  /*76f0*/  @!P0 NANOSLEEP.SYNCS 0x989680 ;  /* 0x009896800000895d */ /* 0x002fea0003900000 */
[----:B------:R-:W1:Y:S02]  /*7700*/  @!P0 SYNCS.PHASECHK.TRANS64 P0, [R9+URZ], R4 ;  /* 0x00000004090085a7 */ /* 0x000e64000800007f */
[----:B-1----:R-:W-:Y:S05]  /*7710*/  @!P0 BRA `(.L_x_126) ;  /* 0xfffffffc00f08947 */ /* 0x002fea000383ffff */
[----:B------:R-:W-:Y:S05]  /*7720*/  BRA `(.L_x_178) ;  /* 0xffffffec00987947 */ /* 0x000fea000383ffff */
.L_x_127:
[----:B0-----:R0:W1:Y:S02]  /*7730*/  SYNCS.PHASECHK.TRANS64.TRYWAIT P0, [R6+URZ], R5 ;  /* 0x00000005060075a7 */ /* 0x001064000800017f */
[----:B-1----:R-:W-:Y:S05]  /*7740*/  @!P0 NANOSLEEP.SYNCS 0x989680 ;  /* 0x009896800000895d */ /* 0x002fea0003900000 */
[----:B------:R-:W1:Y:S02]  /*7750*/  @!P0 SYNCS.PHASECHK.TRANS64 P0, [R6+URZ], R5 ;  /* 0x00000005060085a7 */ /* 0x000e64000800007f */
[----:B-1----:R-:W-:Y:S05]  /*7760*/  @!P0 BRA `(.L_x_127) ;  /* 0xfffffffc00f08947 */ /* 0x002fea000383ffff */
[----:B------:R-:W-:Y:S05]  /*7770*/  BRA `(.L_x_179) ;  /* 0xffffffec00a87947 */ /* 0x000fea000383ffff */
.L_x_128:
[----:B0-----:R0:W1:Y:S02]  /*7780*/  SYNCS.PHASECHK.TRANS64.TRYWAIT P0, [R9+URZ], R4 ;  /* 0x00000004090075a7 */ /* 0x001064000800017f */
[----:B-1----:R-:W-:Y:S05]  /*7790*/  @!P0 NANOSLEEP.SYNCS 0x989680 ;  /* 0x009896800000895d */ /* 0x002fea0003900000 */
[----:B------:R-:W1:Y:S02]  /*77a0*/  @!P0 SYNCS.PHASECHK.TRANS64 P0, [R9+URZ], R4 ;  /* 0x00000004090085a7 */ /* 0x000e64000800007f */
[----:B-1----:R-:W-:Y:S05]  /*77b0*/  @!P0 BRA `(.L_x_128) ;  /* 0xfffffffc00f08947 */ /* 0x002fea000383ffff */
[----:B------:R-:W-:Y:S05]  /*77c0*/  BRA `(.L_x_180) ;  /* 0xffffffec00b87947 */ /* 0x000fea000383ffff */
.L_x_129:
[----:B0-----:R0:W1:Y:S02]  /*77d0*/  SYNCS.PHASECHK.TRANS64.TRYWAIT P0, [R6+URZ], R5 ;  /* 0x00000005060075a7 */ /* 0x001064000800017f */
[----:B-1----:R-:W-:Y:S05]  /*77e0*/  @!P0 NANOSLEEP.SYNCS 0x989680 ;  /* 0x009896800000895d */ /* 0x002fea0003900000 */
[----:B------:R-:W1:Y:S02]  /*77f0*/  @!P0 SYNCS.PHASECHK.TRANS64 P0, [R6+URZ], R5 ;  /* 0x00000005060085a7 */ /* 0x000e64000800007f */
[----:B-1----:R-:W-:Y:S05]  /*7800*/  @!P0 BRA `(.L_x_129) ;  /* 0xfffffffc00f08947 */ /* 0x002fea000383ffff */
[----:B------:R-:W-:Y:S05]  /*7810*/  BRA `(.L_x_181) ;  /* 0xffffffec00c87947 */ /* 0x000fea000383ffff */
.L_x_130:
[----:B0-----:R0:W1:Y:S02]  /*7820*/  SYNCS.PHASECHK.TRANS64.TRYWAIT P0, [R9+URZ], R4 ;  /* 0x00000004090075a7 */ /* 0x001064000800017f */
[----:B-1----:R-:W-:Y:S05]  /*7830*/  @!P0 NANOSLEEP.SYNCS 0x989680 ;  /* 0x009896800000895d */ /* 0x002fea0003900000 */
[----:B------:R-:W1:Y:S02]  /*7840*/  @!P0 SYNCS.PHASECHK.TRANS64 P0, [R9+URZ], R4 ;  /* 0x00000004090085a7 */ /* 0x000e64000800007f */
[----:B-1----:R-:W-:Y:S05]  /*7850*/  @!P0 BRA `(.L_x_130) ;  /* 0xfffffffc00f08947 */ /* 0x002fea000383ffff */
[----:B------:R-:W-:Y:S05]  /*7860*/  BRA `(.L_x_182) ;  /* 0xffffffec00d87947 */ /* 0x000fea000383ffff */
.L_x_131:
[----:B0-----:R0:W1:Y:S02]  /*7870*/  SYNCS.PHASECHK.TRANS64.TRYWAIT P0, [R10+URZ], R5 ;  /* 0x000000050a0075a7 */ /* 0x001064000800017f */
[----:B-1----:R-:W-:Y:S05]  /*7880*/  @!P0 NANOSLEEP.SYNCS 0x989680 ;  /* 0x009896800000895d */ /* 0x002fea0003900000 */
[----:B------:R-:W1:Y:S02]  /*7890*/  @!P0 SYNCS.PHASECHK.TRANS64 P0, [R10+URZ], R5 ;  /* 0x000000050a0085a7 */ /* 0x000e64000800007f */
[----:B-1----:R-:W-:Y:S05]  /*78a0*/  @!P0 BRA `(.L_x_131) ;  /* 0xfffffffc00f08947 */ /* 0x002fea000383ffff */
[----:B------:R-:W-:Y:S05]  /*78b0*/  BRA `(.L_x_183) ;  /* 0xffffffec00e87947 */ /* 0x000fea000383ffff */
.L_x_132:
[----:B-1----:R1:W2:Y:S02]  /*78c0*/  SYNCS.PHASECHK.TRANS64.TRYWAIT P0, [R11+URZ], R6 ;  /* 0x000000060b0075a7 */ /* 0x0022a4000800017f */
[----:B--2---:R-:W-:Y:S05]  /*78d0*/  @!P0 NANOSLEEP.SYNCS 0x989680 ;  /* 0x009896800000895d */ /* 0x004fea0003900000 */
[----:B------:R-:W2:Y:S02]  /*78e0*/  @!P0 SYNCS.PHASECHK.TRANS64 P0, [R11+URZ], R6 ;  /* 0x000000060b0085a7 */ /* 0x000ea4000800007f */
[----:B--2---:R-:W-:Y:S05]  /*78f0*/  @!P0 BRA `(.L_x_132) ;  /* 0xfffffffc00f08947 */ /* 0x004fea000383ffff */
[----:B------:R-:W-:Y:S05]  /*7900*/  BRA `(.L_x_184) ;  /* 0xffffffec00f07947 */ /* 0x000fea000383ffff */
.L_x_185:
[----:B------:R-:W-:-:S00]  /*7910*/  BRA `(.L_x_185) ;  /* 0xfffffffc00fc7947 */ /* 0x000fc0000383ffff */
[----:B------:R-:W-:-:S00]  /*7920*/  NOP ;  /* 0x0000000000007918 */ /* 0x000fc00000000000 */
        /* <DEDUP_REMOVED lines=13> */
.L_x_186:


//--------------------- .nv.global.init           --------------------------
	.section	.nv.global.init,"aw",@progbits
.nv.global.init:
	.type		$str$22,@object
	.size		$str$22,($str$23 - $str$22)
$str$22:
        /*0000*/ 	.byte	0x6b, 0x5f, 0x74, 0x69, 0x6c, 0x65, 0x5f, 0x63, 0x6f, 0x75, 0x6e, 0x74, 0x20, 0x3e, 0x3d, 0x20
        /*0010*/ 	.byte	0x31, 0x00
	.type		$str$23,@object
	.size		$str$23,(__unnamed_1 - $str$23)
$str$23:
        /*0012*/ 	.byte	0x2f, 0x74, 0x6d, 0x70, 0x2f, 0x63, 0x75, 0x74, 0x6c, 0x61, 0x73, 0x73, 0x5f, 0x73, 0x77, 0x65
        /*0022*/ 	.byte	0x65, 0x70, 0x5f, 0x73, 0x72, 0x63, 0x2f, 0x69, 0x6e, 0x63, 0x6c, 0x75, 0x64, 0x65, 0x2f, 0x63
        /*0032*/ 	.byte	0x75, 0x74, 0x6c, 0x61, 0x73, 0x73, 0x2f, 0x67, 0x65, 0x6d, 0x6d, 0x2f, 0x63, 0x6f, 0x6c, 0x6c
        /*0042*/ 	.byte	0x65, 0x63, 0x74, 0x69, 0x76, 0x65, 0x2f, 0x73, 0x6d, 0x39, 0x30, 0x5f, 0x6d, 0x6d, 0x61, 0x5f
        /*0052*/ 	.byte	0x74, 0x6d, 0x61, 0x5f, 0x67, 0x6d, 0x6d, 0x61, 0x5f, 0x73, 0x73, 0x5f, 0x77, 0x61, 0x72, 0x70
        /*0062*/ 	.byte	0x73, 0x70, 0x65, 0x63, 0x69, 0x61, 0x6c, 0x69, 0x7a, 0x65, 0x64, 0x2e, 0x68, 0x70, 0x70, 0x00
	.type		__unnamed_1,@object
	.size		__unnamed_1,(.L_0 - __unnamed_1)
__unnamed_1:
        /*0072*/ 	.byte	0x76, 0x6f, 0x69, 0x64, 0x20, 0x63, 0x75, 0x74, 0x6c, 0x61, 0x73, 0x73, 0x3a, 0x3a, 0x67, 0x65
        /* <DEDUP_REMOVED lines=180> */
        /*0bc2*/ 	.byte	0x79, 0x5d, 0x00
.L_0:


//--------------------- .nv.shared._ZN7cutlass13device_kernelINS_4gemm6kernel13GemmUniversalIN4cute5tupleIJiiiiEEENS1_10collective13CollectiveMmaINS1_34MainloopSm90TmaGmmaWarpSpecializedILi45ENS5_IJNS4_1CILi2EEENSA_ILi1EEESC_EEENS1_35KernelTmaWarpSpecializedCooperativeEEENS5_IJNSA_ILi128EEENSA_ILi32EEENSA_ILi16EEEEEENS_6half_tENS5_IJlSC_lEEESK_SL_NS4_8TiledMMAINS4_8MMA_AtomIJNS4_4SM904GMMA25MMA_64x32x16_F32F16F16_SSILNSP_5MajorE0ELSR_0ELNSP_7ScaleInE1ELSS_1EEEEEENS4_6LayoutISD_NS5_IJSC_NSA_ILi0EEESW_EEEEENS5_IJNS4_10UnderscoreESZ_SZ_EEEEENS4_13SM90_TMA_LOADENS4_14ComposedLayoutINS4_7SwizzleILi1ELi4ELi3EEENS4_18smem_ptr_flag_bitsILi16EEENSV_INS5_IJNSA_ILi8EEESI_EEENS5_IJSI_SC_EEEEEEEvNS4_8identityENS4_23SM90_TMA_LOAD_MULTICASTES1C_vS1D_EENS_8epilogue10collective6detail29Sm90TmaWarpSpecializedAdapterINS1H_15DefaultEpilogueISK_SL_SL_NS1G_6thread17LinearCombinationISK_Li1EffLNS1L_9ScaleType4KindE0ELNS_15FloatRoundStyleE2ESK_EENS1_15EpilogueDefaultEEEEEvvEEEEvNT_6ParamsE --------------------------
	.section	.nv.shared._ZN7cutlass13device_kernelINS_4gemm6kernel13GemmUniversalIN4cute5tupleIJiiiiEEENS1_10collective13CollectiveMmaINS1_34MainloopSm90TmaGmmaWarpSpecializedILi45ENS5_IJNS4_1CILi2EEENSA_ILi1EEESC_EEENS1_35KernelTmaWarpSpecializedCooperativeEEENS5_IJNSA_ILi128EEENSA_ILi32EEENSA_ILi16EEEEEENS_6half_tENS5_IJlSC_lEEESK_SL_NS4_8TiledMMAINS4_8MMA_AtomIJNS4_4SM904GMMA25MMA_64x32x16_F32F16F16_SSILNSP_5MajorE0ELSR_0ELNSP_7ScaleInE1ELSS_1EEEEEENS4_6LayoutISD_NS5_IJSC_NSA_ILi0EEESW_EEEEENS5_IJNS4_10UnderscoreESZ_SZ_EEEEENS4_13SM90_TMA_LOADENS4_14ComposedLayoutINS4_7SwizzleILi1ELi4ELi3EEENS4_18smem_ptr_flag_bitsILi16EEENSV_INS5_IJNSA_ILi8EEESI_EEENS5_IJSI_SC_EEEEEEEvNS4_8identityENS4_23SM90_TMA_LOAD_MULTICASTES1C_vS1D_EENS_8epilogue10collective6detail29Sm90TmaWarpSpecializedAdapterINS1H_15DefaultEpilogueISK_SL_SL_NS1G_6thread17LinearCombinationISK_Li1EffLNS1L_9ScaleType4KindE0ELNS_15FloatRoundStyleE2ESK_EENS1_15EpilogueDefaultEEEEEvvEEEEvNT_6ParamsE,"aw",@nobits
	.sectionflags	@""
	.align	16
	.zero		1024


//--------------------- .nv.shared.reserved.0     --------------------------
	.section	.nv.shared.reserved.0,"aw",@nobits
	.weak		__nv_reservedSMEM_offset_0_alias
	.size		__nv_reservedSMEM_offset_0_alias, 0, 0
	.other		__nv_reservedSMEM_offset_0_alias,@"STO_CUDA_RESERVED_SHARED STV_DEFAULT"
__nv_reservedSMEM_offset_0_alias:
	.zero		0


//--------------------- .nv.global                --------------------------
	.section	.nv.global,"aw",@nobits
.nv.global:
	.type		_ZN40_INTERNAL_d7997bd8_4_k_cu_7cfee270_157844cute1_E,@object
	.size		_ZN40_INTERNAL_d7997bd8_4_k_cu_7cfee270_157844cute1_E,(_ZN40_INTERNAL_d7997bd8_4_k_cu_7cfee270_157844cuda3std3__45__cpo6cbeginE - _ZN40_INTERNAL_d7997bd8_4_k_cu_7cfee270_157844cute1_E)
_ZN40_INTERNAL_d7997bd8_4_k_cu_7cfee270_157844cute1_E:
	.zero		1
	.type		_ZN40_INTERNAL_d7997bd8_4_k_cu_7cfee270_157844cuda3std3__45__cpo6cbeginE,@object
	.size		_ZN40_INTERNAL_d7997bd8_4_k_cu_7cfee270_157844cuda3std3__45__cpo6cbeginE,(_ZN40_INTERNAL_d7997bd8_4_k_cu_7cfee270_157844cuda3std3__48in_placeE - _ZN40_INTERNAL_d7997bd8_4_k_cu_7cfee270_157844cuda3std3__45__cpo6cbeginE)
_ZN40_INTERNAL_d7997bd8_4_k_cu_7cfee270_157844cuda3std3__45__cpo6cbeginE:
	.zero		1
	.type		_ZN40_INTERNAL_d7997bd8_4_k_cu_7cfee270_157844cuda3std3__48in_placeE,@object
	.size		_ZN40_INTERNAL_d7997bd8_4_k_cu_7cfee270_157844cuda3std3__48in_placeE,(_ZN40_INTERNAL_d7997bd8_4_k_cu_7cfee270_157844cuda3std6ranges3__45__cpo9iter_moveE - _ZN40_INTERNAL_d7997bd8_4_k_cu_7cfee270_157844cuda3std3__48in_placeE)
_ZN40_INTERNAL_d7997bd8_4_k_cu_7cfee270_157844cuda3std3__48in_placeE:
	.zero		1
	.type		_ZN40_INTERNAL_d7997bd8_4_k_cu_7cfee270_157844cuda3std6ranges3__45__cpo9iter_moveE,@object
	.size		_ZN40_INTERNAL_d7997bd8_4_k_cu_7cfee270_157844cuda3std6ranges3__45__cpo9iter_moveE,(_ZN40_INTERNAL_d7997bd8_4_k_cu_7cfee270_157844cuda3std3__45__cpo5beginE - _ZN40_INTERNAL_d7997bd8_4_k_cu_7cfee270_157844cuda3std6ranges3__45__cpo9iter_moveE)
_ZN40_INTERNAL_d7997bd8_4_k_cu_7cfee270_157844cuda3std6ranges3__45__cpo9iter_moveE:
	.zero		1
	.type		_ZN40_INTERNAL_d7997bd8_4_k_cu_7cfee270_157844cuda3std3__45__cpo5beginE,@object
	.size		_ZN40_INTERNAL_d7997bd8_4_k_cu_7cfee270_157844cuda3std3__45__cpo5beginE,(_ZN40_INTERNAL_d7997bd8_4_k_cu_7cfee270_157844cuda3std3__442_GLOBAL__N__d7997bd8_4_k_cu_7cfee270_157846ignoreE - _ZN40_INTERNAL_d7997bd8_4_k_cu_7cfee270_157844cuda3std3__45__cpo5beginE)
_ZN40_INTERNAL_d7997bd8_4_k_cu_7cfee270_157844cuda3std3__45__cpo5beginE:
	.zero		1
	.type		_ZN40_INTERNAL_d7997bd8_4_k_cu_7cfee270_157844cuda3std3__442_GLOBAL__N__d7997bd8_4_k_cu_7cfee270_157846ignoreE,@object
	.size		_ZN40_INTERNAL_d7997bd8_4_k_cu_7cfee270_157844cuda3std3__442_GLOBAL__N__d7997bd8_4_k_cu_7cfee270_157846ignoreE,(_ZN40_INTERNAL_d7997bd8_4_k_cu_7cfee270_157844cute7productE - _ZN40_INTERNAL_d7997bd8_4_k_cu_7cfee270_157844cuda3std3__442_GLOBAL__N__d7997bd8_4_k_cu_7cfee270_157846ignoreE)
_ZN40_INTERNAL_d7997bd8_4_k_cu_7cfee270_157844cuda3std3__442_GLOBAL__N__d7997bd8_4_k_cu_7cfee270_157846ignoreE:
	.zero		1
	.type		_ZN40_INTERNAL_d7997bd8_4_k_cu_7cfee270_157844cute7productE,@object
	.size		_ZN40_INTERNAL_d7997bd8_4_k_cu_7cfee270_157844cute7productE,(_ZN40_INTERNAL_d7997bd8_4_k_cu_7cfee270_157844cuda3std3__45__cpo3endE - _ZN40_INTERNAL_d7997bd8_4_k_cu_7cfee270_157844cute7productE)
_ZN40_INTERNAL_d7997bd8_4_k_cu_7cfee270_157844cute7productE:
	.zero		1
	.type		_ZN40_INTERNAL_d7997bd8_4_k_cu_7cfee270_157844cuda3std3__45__cpo3endE,@object
	.size		_ZN40_INTERNAL_d7997bd8_4_k_cu_7cfee270_157844cuda3std3__45__cpo3endE,(_ZN40_INTERNAL_d7997bd8_4_k_cu_7cfee270_157844cuda3std3__419piecewise_constructE - _ZN40_INTERNAL_d7997bd8_4_k_cu_7cfee270_157844cuda3std3__45__cpo3endE)
_ZN40_INTERNAL_d7997bd8_4_k_cu_7cfee270_157844cuda3std3__45__cpo3endE:
	.zero		1
	.type		_ZN40_INTERNAL_d7997bd8_4_k_cu_7cfee270_157844cuda3std3__419piecewise_constructE,@object
	.size		_ZN40_INTERNAL_d7997bd8_4_k_cu_7cfee270_157844cuda3std3__419piecewise_constructE,(_ZN40_INTERNAL_d7997bd8_4_k_cu_7cfee270_157844cuda3std3__45__cpo4cendE - _ZN40_INTERNAL_d7997bd8_4_k_cu_7cfee270_157844cuda3std3__419piecewise_constructE)
_ZN40_INTERNAL_d7997bd8_4_k_cu_7cfee270_157844cuda3std3__419piecewise_constructE:
	.zero		1
	.type		_ZN40_INTERNAL_d7997bd8_4_k_cu_7cfee270_157844cuda3std3__45__cpo4cendE,@object
	.size		_ZN40_INTERNAL_d7997bd8_4_k_cu_7cfee270_157844cuda3std3__45__cpo4cendE,(_ZN40_INTERNAL_d7997bd8_4_k_cu_7cfee270_157844cuda3std6ranges3__45__cpo4swapE - _ZN40_INTERNAL_d7997bd8_4_k_cu_7cfee270_157844cuda3std3__45__cpo4cendE)
_ZN40_INTERNAL_d7997bd8_4_k_cu_7cfee270_157844cuda3std3__45__cpo4cendE:
	.zero		1
	.type		_ZN40_INTERNAL_d7997bd8_4_k_cu_7cfee270_157844cuda3std6ranges3__45__cpo4swapE,@object
	.size		_ZN40_INTERNAL_d7997bd8_4_k_cu_7cfee270_157844cuda3std6ranges3__45__cpo4swapE,(.L_8 - _ZN40_INTERNAL_d7997bd8_4_k_cu_7cfee270_157844cuda3std6ranges3__45__cpo4swapE)
_ZN40_INTERNAL_d7997bd8_4_k_cu_7cfee270_157844cuda3std6ranges3__45__cpo4swapE:
	.zero		1
.L_8:


//--------------------- .nv.constant0._ZN7cutlass13device_kernelINS_4gemm6kernel13GemmUniversalIN4cute5tupleIJiiiiEEENS1_10collective13CollectiveMmaINS1_34MainloopSm90TmaGmmaWarpSpecializedILi45ENS5_IJNS4_1CILi2EEENSA_ILi1EEESC_EEENS1_35KernelTmaWarpSpecializedCooperativeEEENS5_IJNSA_ILi128EEENSA_ILi32EEENSA_ILi16EEEEEENS_6half_tENS5_IJlSC_lEEESK_SL_NS4_8TiledMMAINS4_8MMA_AtomIJNS4_4SM904GMMA25MMA_64x32x16_F32F16F16_SSILNSP_5MajorE0ELSR_0ELNSP_7ScaleInE1ELSS_1EEEEEENS4_6LayoutISD_NS5_IJSC_NSA_ILi0EEESW_EEEEENS5_IJNS4_10UnderscoreESZ_SZ_EEEEENS4_13SM90_TMA_LOADENS4_14ComposedLayoutINS4_7SwizzleILi1ELi4ELi3EEENS4_18smem_ptr_flag_bitsILi16EEENSV_INS5_IJNSA_ILi8EEESI_EEENS5_IJSI_SC_EEEEEEEvNS4_8identityENS4_23SM90_TMA_LOAD_MULTICASTES1C_vS1D_EENS_8epilogue10collective6detail29Sm90TmaWarpSpecializedAdapterINS1H_15DefaultEpilogueISK_SL_SL_NS1G_6thread17LinearCombinationISK_Li1EffLNS1L_9ScaleType4KindE0ELNS_15FloatRoundStyleE2ESK_EENS1_15EpilogueDefaultEEEEEvvEEEEvNT_6ParamsE --------------------------
	.section	.nv.constant0._ZN7cutlass13device_kernelINS_4gemm6kernel13GemmUniversalIN4cute5tupleIJiiiiEEENS1_10collective13CollectiveMmaINS1_34MainloopSm90TmaGmmaWarpSpecializedILi45ENS5_IJNS4_1CILi2EEENSA_ILi1EEESC_EEENS1_35KernelTmaWarpSpecializedCooperativeEEENS5_IJNSA_ILi128EEENSA_ILi32EEENSA_ILi16EEEEEENS_6half_tENS5_IJlSC_lEEESK_SL_NS4_8TiledMMAINS4_8MMA_AtomIJNS4_4SM904GMMA25MMA_64x32x16_F32F16F16_SSILNSP_5MajorE0ELSR_0ELNSP_7ScaleInE1ELSS_1EEEEEENS4_6LayoutISD_NS5_IJSC_NSA_ILi0EEESW_EEEEENS5_IJNS4_10UnderscoreESZ_SZ_EEEEENS4_13SM90_TMA_LOADENS4_14ComposedLayoutINS4_7SwizzleILi1ELi4ELi3EEENS4_18smem_ptr_flag_bitsILi16EEENSV_INS5_IJNSA_ILi8EEESI_EEENS5_IJSI_SC_EEEEEEEvNS4_8identityENS4_23SM90_TMA_LOAD_MULTICASTES1C_vS1D_EENS_8epilogue10collective6detail29Sm90TmaWarpSpecializedAdapterINS1H_15DefaultEpilogueISK_SL_SL_NS1G_6thread17LinearCombinationISK_Li1EffLNS1L_9ScaleType4KindE0ELNS_15FloatRoundStyleE2ESK_EENS1_15EpilogueDefaultEEEEEvvEEEEvNT_6ParamsE,"a",@progbits
	.sectionflags	@""
	.align	4
.nv.constant0._ZN7cutlass13device_kernelINS_4gemm6kernel13GemmUniversalIN4cute5tupleIJiiiiEEENS1_10collective13CollectiveMmaINS1_34MainloopSm90TmaGmmaWarpSpecializedILi45ENS5_IJNS4_1CILi2EEENSA_ILi1EEESC_EEENS1_35KernelTmaWarpSpecializedCooperativeEEENS5_IJNSA_ILi128EEENSA_ILi32EEENSA_ILi16EEEEEENS_6half_tENS5_IJlSC_lEEESK_SL_NS4_8TiledMMAINS4_8MMA_AtomIJNS4_4SM904GMMA25MMA_64x32x16_F32F16F16_SSILNSP_5MajorE0ELSR_0ELNSP_7ScaleInE1ELSS_1EEEEEENS4_6LayoutISD_NS5_IJSC_NSA_ILi0EEESW_EEEEENS5_IJNS4_10UnderscoreESZ_SZ_EEEEENS4_13SM90_TMA_LOADENS4_14ComposedLayoutINS4_7SwizzleILi1ELi4ELi3EEENS4_18smem_ptr_flag_bitsILi16EEENSV_INS5_IJNSA_ILi8EEESI_EEENS5_IJSI_SC_EEEEEEEvNS4_8identityENS4_23SM90_TMA_LOAD_MULTICASTES1C_vS1D_EENS_8epilogue10collective6detail29Sm90TmaWarpSpecializedAdapterINS1H_15DefaultEpilogueISK_SL_SL_NS1G_6thread17LinearCombinationISK_Li1EffLNS1L_9ScaleType4KindE0ELNS_15FloatRoundStyleE2ESK_EENS1_15EpilogueDefaultEEEEEvvEEEEvNT_6ParamsE:
	.zero		1664


//--------------------- SYMBOLS --------------------------

	.type		.nv.reservedSmem.offset0,@object
	.size		.nv.reservedSmem.offset0,0x4
	.type		__assertfail,@function
